	.target	sm_100a

	.elftype	@"ET_EXEC"


//--------------------- .note.nv.tkinfo           --------------------------
	.section	.note.nv.tkinfo,"",@"SHT_NOTE"
	.sectionflags	@"SHF_NOTE_NV_TKINFO"
	.tkinfo
        /*0018*/ 	.word	0x00000002
        /*0030*/ 	.string	""
        /*0030*/ 	.string	"ptxas"
        /*0030*/ 	.string	"Cuda compilation tools, release 13.0, V13.0.88"
        /*0030*/ 	.string	"Build cuda_13.0.r13.0/compiler.36424714_0"
        /*0030*/ 	.string	"-arch sm_100a -m 64 "



//--------------------- .note.nv.cuinfo           --------------------------
	.section	.note.nv.cuinfo,"",@"SHT_NOTE"
	.sectionflags	@"SHF_NOTE_NV_CUINFO"
        /*0018*/ 	.short	0x0002
        /*001a*/ 	.short	0x0064
        /*001c*/ 	.short	0x0082
	.zero		2


//--------------------- .nv.info                  --------------------------
	.section	.nv.info,"",@"SHT_CUDA_INFO"
	.align	4


	//----- nvinfo : EIATTR_REGCOUNT
	.align		4
        /*0000*/ 	.byte	0x04, 0x2f
        /*0002*/ 	.short	(.L_19 - .L_18)
	.align		4
.L_18:
        /*0004*/ 	.word	index@(_ZN7cutlass13device_kernelINS_4gemm6kernel13GemmUniversalIN4cute5tupleIJiiiiEEENS1_10collective13CollectiveMmaINS1_35MainloopSm100TmaUmmaWarpSpecializedILi54ELi2ELi4ENS5_IJNS4_1CILi1EEESB_SB_EEEEENS5_IJNSA_ILi64EEESE_NSA_ILi32EEEEEEaNS5_IJlSB_lEEEaSH_NS4_8TiledMMAINS4_8MMA_AtomIJNS4_15SM100_MMA_S8_SSIaaiLi64ELi64ELNS4_4UMMA5MajorE0ELSM_0ELNSL_8SaturateE0EEEEEENS4_6LayoutISC_NS5_IJNSA_ILi0EEESR_SR_EEEEENS5_IJNS4_10UnderscoreESU_SU_EEEEENS4_13SM90_TMA_LOADENS4_14ComposedLayoutINS4_7SwizzleILi1ELi4ELi3EEENS4_18smem_ptr_flag_bitsILi8EEENSQ_INS5_IJNSA_ILi8EEESF_EEENS5_IJSF_SB_EEEEEEEvNS4_8identityESX_S17_vS18_EENS_8epilogue10collective18CollectiveEpilogueINS1A_23Sm100TmaWarpSpecializedILi1ELi1ELi32ELb0ELb0EEEJSG_NS5_IJNSQ_ISE_SB_EES1F_EEEaSH_aSH_NS1A_6fusion15FusionCallbacksIS1E_NS1H_17LinearCombinationIaiaiLNS_15FloatRoundStyleE2EEESG_S1G_JEEENS4_5SM1004TMEM4LOAD26SM100_TMEM_LOAD_16dp32b32xESX_NSY_INSZ_ILi2ELi4ELi3EEES12_NSQ_INS5_IJS13_SE_EEENS5_IJSE_SB_EEEEEEENS4_39AutoVectorizingCopyWithAssumedAlignmentILi128EEENS4_14SM90_TMA_STOREES1V_S1X_S1X_EEEvvEEEEvNT_6ParamsE)
        /*0008*/ 	.word	0x0000007b


	//----- nvinfo : EIATTR_FRAME_SIZE
	.align		4
.L_19:
        /*000c*/ 	.byte	0x04, 0x11
        /*000e*/ 	.short	(.L_21 - .L_20)
	.align		4
.L_20:
        /*0010*/ 	.word	index@($__internal_2_$__cuda_sm10x_tcgen05_guardrail_trap_unallocated_columns_being_dealloced)
        /*0014*/ 	.word	0x00000000


	//----- nvinfo : EIATTR_FRAME_SIZE
	.align		4
.L_21:
        /*0018*/ 	.byte	0x04, 0x11
        /*001a*/ 	.short	(.L_23 - .L_22)
	.align		4
.L_22:
        /*001c*/ 	.word	index@($__internal_1_$__cuda_sm10x_tcgen05_guardrail_trap_phase_invalid_during_alloc)
        /*0020*/ 	.word	0x00000000


	//----- nvinfo : EIATTR_FRAME_SIZE
	.align		4
.L_23:
        /*0024*/ 	.byte	0x04, 0x11
        /*0026*/ 	.short	(.L_25 - .L_24)
	.align		4
.L_24:
        /*0028*/ 	.word	index@($__internal_0_$__cuda_sm10x_tcgen05_guardrail_trap_col_being_dealloced_not_returned_by_alloc)
        /*002c*/ 	.word	0x00000000


	//----- nvinfo : EIATTR_FRAME_SIZE
	.align		4
.L_25:
        /*0030*/ 	.byte	0x04, 0x11
        /*0032*/ 	.short	(.L_27 - .L_26)
	.align		4
.L_26:
        /*0034*/ 	.word	index@(_ZN7cutlass13device_kernelINS_4gemm6kernel13GemmUniversalIN4cute5tupleIJiiiiEEENS1_10collective13CollectiveMmaINS1_35MainloopSm100TmaUmmaWarpSpecializedILi54ELi2ELi4ENS5_IJNS4_1CILi1EEESB_SB_EEEEENS5_IJNSA_ILi64EEESE_NSA_ILi32EEEEEEaNS5_IJlSB_lEEEaSH_NS4_8TiledMMAINS4_8MMA_AtomIJNS4_15SM100_MMA_S8_SSIaaiLi64ELi64ELNS4_4UMMA5MajorE0ELSM_0ELNSL_8SaturateE0EEEEEENS4_6LayoutISC_NS5_IJNSA_ILi0EEESR_SR_EEEEENS5_IJNS4_10UnderscoreESU_SU_EEEEENS4_13SM90_TMA_LOADENS4_14ComposedLayoutINS4_7SwizzleILi1ELi4ELi3EEENS4_18smem_ptr_flag_bitsILi8EEENSQ_INS5_IJNSA_ILi8EEESF_EEENS5_IJSF_SB_EEEEEEEvNS4_8identityESX_S17_vS18_EENS_8epilogue10collective18CollectiveEpilogueINS1A_23Sm100TmaWarpSpecializedILi1ELi1ELi32ELb0ELb0EEEJSG_NS5_IJNSQ_ISE_SB_EES1F_EEEaSH_aSH_NS1A_6fusion15FusionCallbacksIS1E_NS1H_17LinearCombinationIaiaiLNS_15FloatRoundStyleE2EEESG_S1G_JEEENS4_5SM1004TMEM4LOAD26SM100_TMEM_LOAD_16dp32b32xESX_NSY_INSZ_ILi2ELi4ELi3EEES12_NSQ_INS5_IJS13_SE_EEENS5_IJSE_SB_EEEEEEENS4_39AutoVectorizingCopyWithAssumedAlignmentILi128EEENS4_14SM90_TMA_STOREES1V_S1X_S1X_EEEvvEEEEvNT_6ParamsE)
        /*0038*/ 	.word	0x00000000


	//----- nvinfo : EIATTR_MIN_STACK_SIZE
	.align		4
.L_27:
        /*003c*/ 	.byte	0x04, 0x12
        /*003e*/ 	.short	(.L_29 - .L_28)
	.align		4
.L_28:
        /*0040*/ 	.word	index@(_ZN7cutlass13device_kernelINS_4gemm6kernel13GemmUniversalIN4cute5tupleIJiiiiEEENS1_10collective13CollectiveMmaINS1_35MainloopSm100TmaUmmaWarpSpecializedILi54ELi2ELi4ENS5_IJNS4_1CILi1EEESB_SB_EEEEENS5_IJNSA_ILi64EEESE_NSA_ILi32EEEEEEaNS5_IJlSB_lEEEaSH_NS4_8TiledMMAINS4_8MMA_AtomIJNS4_15SM100_MMA_S8_SSIaaiLi64ELi64ELNS4_4UMMA5MajorE0ELSM_0ELNSL_8SaturateE0EEEEEENS4_6LayoutISC_NS5_IJNSA_ILi0EEESR_SR_EEEEENS5_IJNS4_10UnderscoreESU_SU_EEEEENS4_13SM90_TMA_LOADENS4_14ComposedLayoutINS4_7SwizzleILi1ELi4ELi3EEENS4_18smem_ptr_flag_bitsILi8EEENSQ_INS5_IJNSA_ILi8EEESF_EEENS5_IJSF_SB_EEEEEEEvNS4_8identityESX_S17_vS18_EENS_8epilogue10collective18CollectiveEpilogueINS1A_23Sm100TmaWarpSpecializedILi1ELi1ELi32ELb0ELb0EEEJSG_NS5_IJNSQ_ISE_SB_EES1F_EEEaSH_aSH_NS1A_6fusion15FusionCallbacksIS1E_NS1H_17LinearCombinationIaiaiLNS_15FloatRoundStyleE2EEESG_S1G_JEEENS4_5SM1004TMEM4LOAD26SM100_TMEM_LOAD_16dp32b32xESX_NSY_INSZ_ILi2ELi4ELi3EEES12_NSQ_INS5_IJS13_SE_EEENS5_IJSE_SB_EEEEEEENS4_39AutoVectorizingCopyWithAssumedAlignmentILi128EEENS4_14SM90_TMA_STOREES1V_S1X_S1X_EEEvvEEEEvNT_6ParamsE)
        /*0044*/ 	.word	0x00000000
.L_29:


//--------------------- .nv.compat                --------------------------
	.section	.nv.compat,"",@"SHT_CUDA_COMPAT_INFO"
	.align	4
        /*0000*/ 	.byte	0x02, 0x09, 0x01, 0x00, 0x02, 0x02, 0x03, 0x00, 0x02, 0x05, 0x06, 0x00, 0x03, 0x07, 0x01, 0x01
        /*0010*/ 	.byte	0x02, 0x03, 0x01, 0x00, 0x02, 0x06, 0x01, 0x00, 0x04, 0x0b, 0x08, 0x00, 0x01, 0x00, 0x00, 0x00
        /*0020*/ 	.byte	0x00, 0x00, 0x00, 0x00


//--------------------- .nv.info._ZN7cutlass13device_kernelINS_4gemm6kernel13GemmUniversalIN4cute5tupleIJiiiiEEENS1_10collective13CollectiveMmaINS1_35MainloopSm100TmaUmmaWarpSpecializedILi54ELi2ELi4ENS5_IJNS4_1CILi1EEESB_SB_EEEEENS5_IJNSA_ILi64EEESE_NSA_ILi32EEEEEEaNS5_IJlSB_lEEEaSH_NS4_8TiledMMAINS4_8MMA_AtomIJNS4_15SM100_MMA_S8_SSIaaiLi64ELi64ELNS4_4UMMA5MajorE0ELSM_0ELNSL_8SaturateE0EEEEEENS4_6LayoutISC_NS5_IJNSA_ILi0EEESR_SR_EEEEENS5_IJNS4_10UnderscoreESU_SU_EEEEENS4_13SM90_TMA_LOADENS4_14ComposedLayoutINS4_7SwizzleILi1ELi4ELi3EEENS4_18smem_ptr_flag_bitsILi8EEENSQ_INS5_IJNSA_ILi8EEESF_EEENS5_IJSF_SB_EEEEEEEvNS4_8identityESX_S17_vS18_EENS_8epilogue10collective18CollectiveEpilogueINS1A_23Sm100TmaWarpSpecializedILi1ELi1ELi32ELb0ELb0EEEJSG_NS5_IJNSQ_ISE_SB_EES1F_EEEaSH_aSH_NS1A_6fusion15FusionCallbacksIS1E_NS1H_17LinearCombinationIaiaiLNS_15FloatRoundStyleE2EEESG_S1G_JEEENS4_5SM1004TMEM4LOAD26SM100_TMEM_LOAD_16dp32b32xESX_NSY_INSZ_ILi2ELi4ELi3EEES12_NSQ_INS5_IJS13_SE_EEENS5_IJSE_SB_EEEEEEENS4_39AutoVectorizingCopyWithAssumedAlignmentILi128EEENS4_14SM90_TMA_STOREES1V_S1X_S1X_EEEvvEEEEvNT_6ParamsE --------------------------
	.section	.nv.info._ZN7cutlass13device_kernelINS_4gemm6kernel13GemmUniversalIN4cute5tupleIJiiiiEEENS1_10collective13CollectiveMmaINS1_35MainloopSm100TmaUmmaWarpSpecializedILi54ELi2ELi4ENS5_IJNS4_1CILi1EEESB_SB_EEEEENS5_IJNSA_ILi64EEESE_NSA_ILi32EEEEEEaNS5_IJlSB_lEEEaSH_NS4_8TiledMMAINS4_8MMA_AtomIJNS4_15SM100_MMA_S8_SSIaaiLi64ELi64ELNS4_4UMMA5MajorE0ELSM_0ELNSL_8SaturateE0EEEEEENS4_6LayoutISC_NS5_IJNSA_ILi0EEESR_SR_EEEEENS5_IJNS4_10UnderscoreESU_SU_EEEEENS4_13SM90_TMA_LOADENS4_14ComposedLayoutINS4_7SwizzleILi1ELi4ELi3EEENS4_18smem_ptr_flag_bitsILi8EEENSQ_INS5_IJNSA_ILi8EEESF_EEENS5_IJSF_SB_EEEEEEEvNS4_8identityESX_S17_vS18_EENS_8epilogue10collective18CollectiveEpilogueINS1A_23Sm100TmaWarpSpecializedILi1ELi1ELi32ELb0ELb0EEEJSG_NS5_IJNSQ_ISE_SB_EES1F_EEEaSH_aSH_NS1A_6fusion15FusionCallbacksIS1E_NS1H_17LinearCombinationIaiaiLNS_15FloatRoundStyleE2EEESG_S1G_JEEENS4_5SM1004TMEM4LOAD26SM100_TMEM_LOAD_16dp32b32xESX_NSY_INSZ_ILi2ELi4ELi3EEES12_NSQ_INS5_IJS13_SE_EEENS5_IJSE_SB_EEEEEEENS4_39AutoVectorizingCopyWithAssumedAlignmentILi128EEENS4_14SM90_TMA_STOREES1V_S1X_S1X_EEEvvEEEEvNT_6ParamsE,"",@"SHT_CUDA_INFO"
	.sectionflags	@""
	.align	4


	//----- nvinfo : EIATTR_CUDA_API_VERSION
	.align		4
        /*0000*/ 	.byte	0x04, 0x37
        /*0002*/ 	.short	(.L_31 - .L_30)
.L_30:
        /*0004*/ 	.word	0x00000082


	//----- nvinfo : EIATTR_KPARAM_INFO
	.align		4
.L_31:
        /*0008*/ 	.byte	0x04, 0x17
        /*000a*/ 	.short	(.L_33 - .L_32)
.L_32:
        /*000c*/ 	.word	0x00000000
        /*0010*/ 	.short	0x0000
        /*0012*/ 	.short	0x0000
        /*0014*/ 	.byte	0x00, 0xf0, 0x01, 0x20


	//----- nvinfo : EIATTR_AT_ENTRY_FRAGMENTS
	.align		4
.L_33:
        /*0018*/ 	.byte	0x04, 0x4f
        /*001a*/ 	.short	(.L_35 - .L_34)


	//   ....[0]....
.L_34:
        /*001c*/ 	.word	0x00000006


	//----- nvinfo : EIATTR_RESERVED_SMEM_USED
	.align		4
.L_35:
        /*0020*/ 	.byte	0x01, 0x41
	.zero		2


	//----- nvinfo : EIATTR_SPARSE_MMA_MASK
	.align		4
        /*0024*/ 	.byte	0x03, 0x50
        /*0026*/ 	.short	0x0000


	//----- nvinfo : EIATTR_TCGEN05_1CTA_USED
	.align		4
        /*0028*/ 	.byte	0x01, 0x51
	.zero		2


	//----- nvinfo : EIATTR_MAXREG_COUNT
	.align		4
        /*002c*/ 	.byte	0x03, 0x1b
        /*002e*/ 	.short	0x00ff


	//----- nvinfo : EIATTR_NUM_BARRIERS
	.align		4
        /*0030*/ 	.byte	0x02, 0x4c
        /*0032*/ 	.byte	0x07
	.zero		1


	//----- nvinfo : EIATTR_EXTERNS
	.align		4
        /*0034*/ 	.byte	0x04, 0x0f
        /*0036*/ 	.short	(.L_37 - .L_36)


	//   ....[0]....
	.align		4
.L_36:
        /*0038*/ 	.word	index@(__assertfail)


	//----- nvinfo : EIATTR_MERCURY_ISA_VERSION
	.align		4
.L_37:
        /*003c*/ 	.byte	0x03, 0x5f
        /*003e*/ 	.short	0x0101


	//----- nvinfo : EIATTR_INT_WARP_WIDE_INSTR_OFFSETS
	.align		4
        /*0040*/ 	.byte	0x04, 0x31
        /*0042*/ 	.short	(.L_39 - .L_38)


	//   ....[0]....
.L_38:
        /*0044*/ 	.word	0x000023d0


	//   ....[1]....
        /*0048*/ 	.word	0x00005950


	//   ....[2]....
        /*004c*/ 	.word	0x00005970


	//   ....[3]....
        /*0050*/ 	.word	0x000059a0


	//   ....[4]....
        /*0054*/ 	.word	0x000063b0


	//   ....[5]....
        /*0058*/ 	.word	0x000064a0


	//----- nvinfo : EIATTR_COOP_GROUP_MASK_REGIDS
	.align		4
.L_39:
        /*005c*/ 	.byte	0x04, 0x29
        /*005e*/ 	.short	(.L_41 - .L_40)


	//   ....[0]....
.L_40:
        /*0060*/ 	.word	0xffffffff


	//   ....[1]....
        /*0064*/ 	.word	0xffffffff


	//   ....[2]....
        /*0068*/ 	.word	0xffffffff


	//   ....[3]....
        /*006c*/ 	.word	0xffffffff


	//   ....[4]....
        /*0070*/ 	.word	0xffffffff


	//   ....[5]....
        /*0074*/ 	.word	0xffffffff


	//   ....[6]....
        /*0078*/ 	.word	0xffffffff


	//   ....[7]....
        /*007c*/ 	.word	0xffffffff


	//   ....[8]....
        /*0080*/ 	.word	0xffffffff


	//   ....[9]....
        /*0084*/ 	.word	0xffffffff


	//   ....[10]....
        /*0088*/ 	.word	0xffffffff


	//   ....[11]....
        /*008c*/ 	.word	0xffffffff


	//   ....[12]....
        /*0090*/ 	.word	0xffffffff


	//----- nvinfo : EIATTR_COOP_GROUP_INSTR_OFFSETS
	.align		4
.L_41:
        /*0094*/ 	.byte	0x04, 0x28
        /*0096*/ 	.short	(.L_43 - .L_42)


	//   ....[0]....
.L_42:
        /*0098*/ 	.word	0x00000090


	//   ....[1]....
        /*009c*/ 	.word	0x000004d0


	//   ....[2]....
        /*00a0*/ 	.word	0x00000cb0


	//   ....[3]....
        /*00a4*/ 	.word	0x00000df0


	//   ....[4]....
        /*00a8*/ 	.word	0x00000ef0


	//   ....[5]....
        /*00ac*/ 	.word	0x00001060


	//   ....[6]....
        /*00b0*/ 	.word	0x00001200


	//   ....[7]....
        /*00b4*/ 	.word	0x000022b0


	//   ....[8]....
        /*00b8*/ 	.word	0x00004cb0


	//   ....[9]....
        /*00bc*/ 	.word	0x00004ec0


	//   ....[10]....
        /*00c0*/ 	.word	0x00004ef0


	//   ....[11]....
        /*00c4*/ 	.word	0x00005830


	//   ....[12]....
        /*00c8*/ 	.word	0x00005a60


	//----- nvinfo : EIATTR_VRC_CTA_INIT_COUNT
	.align		4
.L_43:
        /*00cc*/ 	.byte	0x02, 0x4a
        /*00ce*/ 	.byte	0x80
	.zero		1


	//----- nvinfo : EIATTR_SYSCALL_OFFSETS
	.align		4
        /*00d0*/ 	.byte	0x04, 0x46
        /*00d2*/ 	.short	(.L_45 - .L_44)


	//   ....[0]....
.L_44:
        /*00d4*/ 	.word	0x00006ec0


	//   ....[1]....
        /*00d8*/ 	.word	0x00007000


	//   ....[2]....
        /*00dc*/ 	.word	0x00007760


	//----- nvinfo : EIATTR_MBARRIER_INSTR_OFFSETS
	.align		4
.L_45:
        /*00e0*/ 	.byte	0x04, 0x39
        /*00e2*/ 	.short	(.L_47 - .L_46)


	//   ....[0]....
.L_46:
        /*00e4*/ 	.word	0x000005d0
        /*00e8*/ 	.word	0x000000ff
        /*00ec*/ 	.word	0x00000000
        /*00f0*/ 	.short	0x0100
        /*00f2*/ 	.byte	0x05
	.zero		1


	//   ....[1]....
        /*00f4*/ 	.word	0x000005e0
        /*00f8*/ 	.word	0x000000ff
        /*00fc*/ 	.word	0x000001b0
        /*0100*/ 	.short	0x0100
        /*0102*/ 	.byte	0x05
	.zero		1


	//   ....[2]....
        /*0104*/ 	.word	0x000005f0
        /*0108*/ 	.word	0x000000ff
        /*010c*/ 	.word	0x00000008
        /*0110*/ 	.short	0x0100
        /*0112*/ 	.byte	0x05
	.zero		1


	//   ....[3]....
        /*0114*/ 	.word	0x00000600
        /*0118*/ 	.word	0x000000ff
        /*011c*/ 	.word	0x000001b8
        /*0120*/ 	.short	0x0100
        /*0122*/ 	.byte	0x05
	.zero		1


	//   ....[4]....
        /*0124*/ 	.word	0x00000610
        /*0128*/ 	.word	0x000000ff
        /*012c*/ 	.word	0x00000010
        /*0130*/ 	.short	0x0100
        /*0132*/ 	.byte	0x05
	.zero		1


	//   ....[5]....
        /*0134*/ 	.word	0x00000620
        /*0138*/ 	.word	0x000000ff
        /*013c*/ 	.word	0x000001c0
        /*0140*/ 	.short	0x0100
        /*0142*/ 	.byte	0x05
	.zero		1


	//   ....[6]....
        /*0144*/ 	.word	0x00000630
        /*0148*/ 	.word	0x000000ff
        /*014c*/ 	.word	0x00000018
        /*0150*/ 	.short	0x0100
        /*0152*/ 	.byte	0x05
	.zero		1


	//   ....[7]....
        /*0154*/ 	.word	0x00000640
        /*0158*/ 	.word	0x000000ff
        /*015c*/ 	.word	0x000001c8
        /*0160*/ 	.short	0x0100
        /*0162*/ 	.byte	0x05
	.zero		1


	//   ....[8]....
        /*0164*/ 	.word	0x00000650
        /*0168*/ 	.word	0x000000ff
        /*016c*/ 	.word	0x00000020
        /*0170*/ 	.short	0x0100
        /*0172*/ 	.byte	0x05
	.zero		1


	//   ....[9]....
        /*0174*/ 	.word	0x00000660
        /*0178*/ 	.word	0x000000ff
        /*017c*/ 	.word	0x000001d0
        /*0180*/ 	.short	0x0100
        /*0182*/ 	.byte	0x05
	.zero		1


	//   ....[10]....
        /*0184*/ 	.word	0x00000670
        /*0188*/ 	.word	0x000000ff
        /*018c*/ 	.word	0x00000028
        /*0190*/ 	.short	0x0100
        /*0192*/ 	.byte	0x05
	.zero		1


	//   ....[11]....
        /*0194*/ 	.word	0x00000680
        /*0198*/ 	.word	0x000000ff
        /*019c*/ 	.word	0x000001d8
        /*01a0*/ 	.short	0x0100
        /*01a2*/ 	.byte	0x05
	.zero		1


	//   ....[12]....
        /*01a4*/ 	.word	0x00000690
        /*01a8*/ 	.word	0x000000ff
        /*01ac*/ 	.word	0x00000030
        /*01b0*/ 	.short	0x0100
        /*01b2*/ 	.byte	0x05
	.zero		1


	//   ....[13]....
        /*01b4*/ 	.word	0x000006a0
        /*01b8*/ 	.word	0x000000ff
        /*01bc*/ 	.word	0x000001e0
        /*01c0*/ 	.short	0x0100
        /*01c2*/ 	.byte	0x05
	.zero		1


	//   ....[14]....
        /*01c4*/ 	.word	0x000006b0
        /*01c8*/ 	.word	0x000000ff
        /*01cc*/ 	.word	0x00000038
        /*01d0*/ 	.short	0x0100
        /*01d2*/ 	.byte	0x05
	.zero		1


	//   ....[15]....
        /*01d4*/ 	.word	0x000006c0
        /*01d8*/ 	.word	0x000000ff
        /*01dc*/ 	.word	0x000001e8
        /*01e0*/ 	.short	0x0100
        /*01e2*/ 	.byte	0x05
	.zero		1


	//   ....[16]....
        /*01e4*/ 	.word	0x000006d0
        /*01e8*/ 	.word	0x000000ff
        /*01ec*/ 	.word	0x00000040
        /*01f0*/ 	.short	0x0100
        /*01f2*/ 	.byte	0x05
	.zero		1


	//   ....[17]....
        /*01f4*/ 	.word	0x000006e0
        /*01f8*/ 	.word	0x000000ff
        /*01fc*/ 	.word	0x000001f0
        /*0200*/ 	.short	0x0100
        /*0202*/ 	.byte	0x05
	.zero		1


	//   ....[18]....
        /*0204*/ 	.word	0x000006f0
        /*0208*/ 	.word	0x000000ff
        /*020c*/ 	.word	0x00000048
        /*0210*/ 	.short	0x0100
        /*0212*/ 	.byte	0x05
	.zero		1


	//   ....[19]....
        /*0214*/ 	.word	0x00000700
        /*0218*/ 	.word	0x000000ff
        /*021c*/ 	.word	0x000001f8
        /*0220*/ 	.short	0x0100
        /*0222*/ 	.byte	0x05
	.zero		1


	//   ....[20]....
        /*0224*/ 	.word	0x00000710
        /*0228*/ 	.word	0x000000ff
        /*022c*/ 	.word	0x00000050
        /*0230*/ 	.short	0x0100
        /*0232*/ 	.byte	0x05
	.zero		1


	//   ....[21]....
        /*0234*/ 	.word	0x00000720
        /*0238*/ 	.word	0x000000ff
        /*023c*/ 	.word	0x00000200
        /*0240*/ 	.short	0x0100
        /*0242*/ 	.byte	0x05
	.zero		1


	//   ....[22]....
        /*0244*/ 	.word	0x00000730
        /*0248*/ 	.word	0x000000ff
        /*024c*/ 	.word	0x00000058
        /*0250*/ 	.short	0x0100
        /*0252*/ 	.byte	0x05
	.zero		1


	//   ....[23]....
        /*0254*/ 	.word	0x00000740
        /*0258*/ 	.word	0x000000ff
        /*025c*/ 	.word	0x00000208
        /*0260*/ 	.short	0x0100
        /*0262*/ 	.byte	0x05
	.zero		1


	//   ....[24]....
        /*0264*/ 	.word	0x00000750
        /*0268*/ 	.word	0x000000ff
        /*026c*/ 	.word	0x00000060
        /*0270*/ 	.short	0x0100
        /*0272*/ 	.byte	0x05
	.zero		1


	//   ....[25]....
        /*0274*/ 	.word	0x00000760
        /*0278*/ 	.word	0x000000ff
        /*027c*/ 	.word	0x00000210
        /*0280*/ 	.short	0x0100
        /*0282*/ 	.byte	0x05
	.zero		1


	//   ....[26]....
        /*0284*/ 	.word	0x00000770
        /*0288*/ 	.word	0x000000ff
        /*028c*/ 	.word	0x00000068
        /*0290*/ 	.short	0x0100
        /*0292*/ 	.byte	0x05
	.zero		1


	//   ....[27]....
        /*0294*/ 	.word	0x00000780
        /*0298*/ 	.word	0x000000ff
        /*029c*/ 	.word	0x00000218
        /*02a0*/ 	.short	0x0100
        /*02a2*/ 	.byte	0x05
	.zero		1


	//   ....[28]....
        /*02a4*/ 	.word	0x00000790
        /*02a8*/ 	.word	0x000000ff
        /*02ac*/ 	.word	0x00000070
        /*02b0*/ 	.short	0x0100
        /*02b2*/ 	.byte	0x05
	.zero		1


	//   ....[29]....
        /*02b4*/ 	.word	0x000007a0
        /*02b8*/ 	.word	0x000000ff
        /*02bc*/ 	.word	0x00000220
        /*02c0*/ 	.short	0x0100
        /*02c2*/ 	.byte	0x05
	.zero		1


	//   ....[30]....
        /*02c4*/ 	.word	0x000007b0
        /*02c8*/ 	.word	0x000000ff
        /*02cc*/ 	.word	0x00000078
        /*02d0*/ 	.short	0x0100
        /*02d2*/ 	.byte	0x05
	.zero		1


	//   ....[31]....
        /*02d4*/ 	.word	0x000007c0
        /*02d8*/ 	.word	0x000000ff
        /*02dc*/ 	.word	0x00000228
        /*02e0*/ 	.short	0x0100
        /*02e2*/ 	.byte	0x05
	.zero		1


	//   ....[32]....
        /*02e4*/ 	.word	0x000007d0
        /*02e8*/ 	.word	0x000000ff
        /*02ec*/ 	.word	0x00000080
        /*02f0*/ 	.short	0x0100
        /*02f2*/ 	.byte	0x05
	.zero		1


	//   ....[33]....
        /*02f4*/ 	.word	0x000007e0
        /*02f8*/ 	.word	0x000000ff
        /*02fc*/ 	.word	0x00000230
        /*0300*/ 	.short	0x0100
        /*0302*/ 	.byte	0x05
	.zero		1


	//   ....[34]....
        /*0304*/ 	.word	0x000007f0
        /*0308*/ 	.word	0x000000ff
        /*030c*/ 	.word	0x00000088
        /*0310*/ 	.short	0x0100
        /*0312*/ 	.byte	0x05
	.zero		1


	//   ....[35]....
        /*0314*/ 	.word	0x00000800
        /*0318*/ 	.word	0x000000ff
        /*031c*/ 	.word	0x00000238
        /*0320*/ 	.short	0x0100
        /*0322*/ 	.byte	0x05
	.zero		1


	//   ....[36]....
        /*0324*/ 	.word	0x00000810
        /*0328*/ 	.word	0x000000ff
        /*032c*/ 	.word	0x00000090
        /*0330*/ 	.short	0x0100
        /*0332*/ 	.byte	0x05
	.zero		1


	//   ....[37]....
        /*0334*/ 	.word	0x00000820
        /*0338*/ 	.word	0x000000ff
        /*033c*/ 	.word	0x00000240
        /*0340*/ 	.short	0x0100
        /*0342*/ 	.byte	0x05
	.zero		1


	//   ....[38]....
        /*0344*/ 	.word	0x00000830
        /*0348*/ 	.word	0x000000ff
        /*034c*/ 	.word	0x00000098
        /*0350*/ 	.short	0x0100
        /*0352*/ 	.byte	0x05
	.zero		1


	//   ....[39]....
        /*0354*/ 	.word	0x00000840
        /*0358*/ 	.word	0x000000ff
        /*035c*/ 	.word	0x00000248
        /*0360*/ 	.short	0x0100
        /*0362*/ 	.byte	0x05
	.zero		1


	//   ....[40]....
        /*0364*/ 	.word	0x00000850
        /*0368*/ 	.word	0x000000ff
        /*036c*/ 	.word	0x000000a0
        /*0370*/ 	.short	0x0100
        /*0372*/ 	.byte	0x05
	.zero		1


	//   ....[41]....
        /*0374*/ 	.word	0x00000860
        /*0378*/ 	.word	0x000000ff
        /*037c*/ 	.word	0x00000250
        /*0380*/ 	.short	0x0100
        /*0382*/ 	.byte	0x05
	.zero		1


	//   ....[42]....
        /*0384*/ 	.word	0x00000870
        /*0388*/ 	.word	0x000000ff
        /*038c*/ 	.word	0x000000a8
        /*0390*/ 	.short	0x0100
        /*0392*/ 	.byte	0x05
	.zero		1


	//   ....[43]....
        /*0394*/ 	.word	0x00000880
        /*0398*/ 	.word	0x000000ff
        /*039c*/ 	.word	0x00000258
        /*03a0*/ 	.short	0x0100
        /*03a2*/ 	.byte	0x05
	.zero		1


	//   ....[44]....
        /*03a4*/ 	.word	0x00000890
        /*03a8*/ 	.word	0x000000ff
        /*03ac*/ 	.word	0x000000b0
        /*03b0*/ 	.short	0x0100
        /*03b2*/ 	.byte	0x05
	.zero		1


	//   ....[45]....
        /*03b4*/ 	.word	0x000008a0
        /*03b8*/ 	.word	0x000000ff
        /*03bc*/ 	.word	0x00000260
        /*03c0*/ 	.short	0x0100
        /*03c2*/ 	.byte	0x05
	.zero		1


	//   ....[46]....
        /*03c4*/ 	.word	0x000008b0
        /*03c8*/ 	.word	0x000000ff
        /*03cc*/ 	.word	0x000000b8
        /*03d0*/ 	.short	0x0100
        /*03d2*/ 	.byte	0x05
	.zero		1


	//   ....[47]....
        /*03d4*/ 	.word	0x000008c0
        /*03d8*/ 	.word	0x000000ff
        /*03dc*/ 	.word	0x00000268
        /*03e0*/ 	.short	0x0100
        /*03e2*/ 	.byte	0x05
	.zero		1


	//   ....[48]....
        /*03e4*/ 	.word	0x000008d0
        /*03e8*/ 	.word	0x000000ff
        /*03ec*/ 	.word	0x000000c0
        /*03f0*/ 	.short	0x0100
        /*03f2*/ 	.byte	0x05
	.zero		1


	//   ....[49]....
        /*03f4*/ 	.word	0x000008e0
        /*03f8*/ 	.word	0x000000ff
        /*03fc*/ 	.word	0x00000270
        /*0400*/ 	.short	0x0100
        /*0402*/ 	.byte	0x05
	.zero		1


	//   ....[50]....
        /*0404*/ 	.word	0x000008f0
        /*0408*/ 	.word	0x000000ff
        /*040c*/ 	.word	0x000000c8
        /*0410*/ 	.short	0x0100
        /*0412*/ 	.byte	0x05
	.zero		1


	//   ....[51]....
        /*0414*/ 	.word	0x00000900
        /*0418*/ 	.word	0x000000ff
        /*041c*/ 	.word	0x00000278
        /*0420*/ 	.short	0x0100
        /*0422*/ 	.byte	0x05
	.zero		1


	//   ....[52]....
        /*0424*/ 	.word	0x00000910
        /*0428*/ 	.word	0x000000ff
        /*042c*/ 	.word	0x000000d0
        /*0430*/ 	.short	0x0100
        /*0432*/ 	.byte	0x05
	.zero		1


	//   ....[53]....
        /*0434*/ 	.word	0x00000920
        /*0438*/ 	.word	0x000000ff
        /*043c*/ 	.word	0x00000280
        /*0440*/ 	.short	0x0100
        /*0442*/ 	.byte	0x05
	.zero		1


	//   ....[54]....
        /*0444*/ 	.word	0x00000930
        /*0448*/ 	.word	0x000000ff
        /*044c*/ 	.word	0x000000d8
        /*0450*/ 	.short	0x0100
        /*0452*/ 	.byte	0x05
	.zero		1


	//   ....[55]....
        /*0454*/ 	.word	0x00000940
        /*0458*/ 	.word	0x000000ff
        /*045c*/ 	.word	0x00000288
        /*0460*/ 	.short	0x0100
        /*0462*/ 	.byte	0x05
	.zero		1


	//   ....[56]....
        /*0464*/ 	.word	0x00000950
        /*0468*/ 	.word	0x000000ff
        /*046c*/ 	.word	0x000000e0
        /*0470*/ 	.short	0x0100
        /*0472*/ 	.byte	0x05
	.zero		1


	//   ....[57]....
        /*0474*/ 	.word	0x00000960
        /*0478*/ 	.word	0x000000ff
        /*047c*/ 	.word	0x00000290
        /*0480*/ 	.short	0x0100
        /*0482*/ 	.byte	0x05
	.zero		1


	//   ....[58]....
        /*0484*/ 	.word	0x00000970
        /*0488*/ 	.word	0x000000ff
        /*048c*/ 	.word	0x000000e8
        /*0490*/ 	.short	0x0100
        /*0492*/ 	.byte	0x05
	.zero		1


	//   ....[59]....
        /*0494*/ 	.word	0x00000980
        /*0498*/ 	.word	0x000000ff
        /*049c*/ 	.word	0x00000298
        /*04a0*/ 	.short	0x0100
        /*04a2*/ 	.byte	0x05
	.zero		1


	//   ....[60]....
        /*04a4*/ 	.word	0x00000990
        /*04a8*/ 	.word	0x000000ff
        /*04ac*/ 	.word	0x000000f0
        /*04b0*/ 	.short	0x0100
        /*04b2*/ 	.byte	0x05
	.zero		1


	//   ....[61]....
        /*04b4*/ 	.word	0x000009a0
        /*04b8*/ 	.word	0x000000ff
        /*04bc*/ 	.word	0x000002a0
        /*04c0*/ 	.short	0x0100
        /*04c2*/ 	.byte	0x05
	.zero		1


	//   ....[62]....
        /*04c4*/ 	.word	0x000009b0
        /*04c8*/ 	.word	0x000000ff
        /*04cc*/ 	.word	0x000000f8
        /*04d0*/ 	.short	0x0100
        /*04d2*/ 	.byte	0x05
	.zero		1


	//   ....[63]....
        /*04d4*/ 	.word	0x000009c0
        /*04d8*/ 	.word	0x000000ff
        /*04dc*/ 	.word	0x000002a8
        /*04e0*/ 	.short	0x0100
        /*04e2*/ 	.byte	0x05
	.zero		1


	//   ....[64]....
        /*04e4*/ 	.word	0x000009d0
        /*04e8*/ 	.word	0x000000ff
        /*04ec*/ 	.word	0x00000100
        /*04f0*/ 	.short	0x0100
        /*04f2*/ 	.byte	0x05
	.zero		1


	//   ....[65]....
        /*04f4*/ 	.word	0x000009e0
        /*04f8*/ 	.word	0x000000ff
        /*04fc*/ 	.word	0x000002b0
        /*0500*/ 	.short	0x0100
        /*0502*/ 	.byte	0x05
	.zero		1


	//   ....[66]....
        /*0504*/ 	.word	0x000009f0
        /*0508*/ 	.word	0x000000ff
        /*050c*/ 	.word	0x00000108
        /*0510*/ 	.short	0x0100
        /*0512*/ 	.byte	0x05
	.zero		1


	//   ....[67]....
        /*0514*/ 	.word	0x00000a00
        /*0518*/ 	.word	0x000000ff
        /*051c*/ 	.word	0x000002b8
        /*0520*/ 	.short	0x0100
        /*0522*/ 	.byte	0x05
	.zero		1


	//   ....[68]....
        /*0524*/ 	.word	0x00000a10
        /*0528*/ 	.word	0x000000ff
        /*052c*/ 	.word	0x00000110
        /*0530*/ 	.short	0x0100
        /*0532*/ 	.byte	0x05
	.zero		1


	//   ....[69]....
        /*0534*/ 	.word	0x00000a20
        /*0538*/ 	.word	0x000000ff
        /*053c*/ 	.word	0x000002c0
        /*0540*/ 	.short	0x0100
        /*0542*/ 	.byte	0x05
	.zero		1


	//   ....[70]....
        /*0544*/ 	.word	0x00000a30
        /*0548*/ 	.word	0x000000ff
        /*054c*/ 	.word	0x00000118
        /*0550*/ 	.short	0x0100
        /*0552*/ 	.byte	0x05
	.zero		1


	//   ....[71]....
        /*0554*/ 	.word	0x00000a40
        /*0558*/ 	.word	0x000000ff
        /*055c*/ 	.word	0x000002c8
        /*0560*/ 	.short	0x0100
        /*0562*/ 	.byte	0x05
	.zero		1


	//   ....[72]....
        /*0564*/ 	.word	0x00000a50
        /*0568*/ 	.word	0x000000ff
        /*056c*/ 	.word	0x00000120
        /*0570*/ 	.short	0x0100
        /*0572*/ 	.byte	0x05
	.zero		1


	//   ....[73]....
        /*0574*/ 	.word	0x00000a60
        /*0578*/ 	.word	0x000000ff
        /*057c*/ 	.word	0x000002d0
        /*0580*/ 	.short	0x0100
        /*0582*/ 	.byte	0x05
	.zero		1


	//   ....[74]....
        /*0584*/ 	.word	0x00000a70
        /*0588*/ 	.word	0x000000ff
        /*058c*/ 	.word	0x00000128
        /*0590*/ 	.short	0x0100
        /*0592*/ 	.byte	0x05
	.zero		1


	//   ....[75]....
        /*0594*/ 	.word	0x00000a80
        /*0598*/ 	.word	0x000000ff
        /*059c*/ 	.word	0x000002d8
        /*05a0*/ 	.short	0x0100
        /*05a2*/ 	.byte	0x05
	.zero		1


	//   ....[76]....
        /*05a4*/ 	.word	0x00000a90
        /*05a8*/ 	.word	0x000000ff
        /*05ac*/ 	.word	0x00000130
        /*05b0*/ 	.short	0x0100
        /*05b2*/ 	.byte	0x05
	.zero		1


	//   ....[77]....
        /*05b4*/ 	.word	0x00000aa0
        /*05b8*/ 	.word	0x000000ff
        /*05bc*/ 	.word	0x000002e0
        /*05c0*/ 	.short	0x0100
        /*05c2*/ 	.byte	0x05
	.zero		1


	//   ....[78]....
        /*05c4*/ 	.word	0x00000ab0
        /*05c8*/ 	.word	0x000000ff
        /*05cc*/ 	.word	0x00000138
        /*05d0*/ 	.short	0x0100
        /*05d2*/ 	.byte	0x05
	.zero		1


	//   ....[79]....
        /*05d4*/ 	.word	0x00000ac0
        /*05d8*/ 	.word	0x000000ff
        /*05dc*/ 	.word	0x000002e8
        /*05e0*/ 	.short	0x0100
        /*05e2*/ 	.byte	0x05
	.zero		1


	//   ....[80]....
        /*05e4*/ 	.word	0x00000ad0
        /*05e8*/ 	.word	0x000000ff
        /*05ec*/ 	.word	0x00000140
        /*05f0*/ 	.short	0x0100
        /*05f2*/ 	.byte	0x05
	.zero		1


	//   ....[81]....
        /*05f4*/ 	.word	0x00000ae0
        /*05f8*/ 	.word	0x000000ff
        /*05fc*/ 	.word	0x000002f0
        /*0600*/ 	.short	0x0100
        /*0602*/ 	.byte	0x05
	.zero		1


	//   ....[82]....
        /*0604*/ 	.word	0x00000af0
        /*0608*/ 	.word	0x000000ff
        /*060c*/ 	.word	0x00000148
        /*0610*/ 	.short	0x0100
        /*0612*/ 	.byte	0x05
	.zero		1


	//   ....[83]....
        /*0614*/ 	.word	0x00000b00
        /*0618*/ 	.word	0x000000ff
        /*061c*/ 	.word	0x000002f8
        /*0620*/ 	.short	0x0100
        /*0622*/ 	.byte	0x05
	.zero		1


	//   ....[84]....
        /*0624*/ 	.word	0x00000b10
        /*0628*/ 	.word	0x000000ff
        /*062c*/ 	.word	0x00000150
        /*0630*/ 	.short	0x0100
        /*0632*/ 	.byte	0x05
	.zero		1


	//   ....[85]....
        /*0634*/ 	.word	0x00000b20
        /*0638*/ 	.word	0x000000ff
        /*063c*/ 	.word	0x00000300
        /*0640*/ 	.short	0x0100
        /*0642*/ 	.byte	0x05
	.zero		1


	//   ....[86]....
        /*0644*/ 	.word	0x00000b30
        /*0648*/ 	.word	0x000000ff
        /*064c*/ 	.word	0x00000158
        /*0650*/ 	.short	0x0100
        /*0652*/ 	.byte	0x05
	.zero		1


	//   ....[87]....
        /*0654*/ 	.word	0x00000b40
        /*0658*/ 	.word	0x000000ff
        /*065c*/ 	.word	0x00000308
        /*0660*/ 	.short	0x0100
        /*0662*/ 	.byte	0x05
	.zero		1


	//   ....[88]....
        /*0664*/ 	.word	0x00000b50
        /*0668*/ 	.word	0x000000ff
        /*066c*/ 	.word	0x00000160
        /*0670*/ 	.short	0x0100
        /*0672*/ 	.byte	0x05
	.zero		1


	//   ....[89]....
        /*0674*/ 	.word	0x00000b60
        /*0678*/ 	.word	0x000000ff
        /*067c*/ 	.word	0x00000310
        /*0680*/ 	.short	0x0100
        /*0682*/ 	.byte	0x05
	.zero		1


	//   ....[90]....
        /*0684*/ 	.word	0x00000b70
        /*0688*/ 	.word	0x000000ff
        /*068c*/ 	.word	0x00000168
        /*0690*/ 	.short	0x0100
        /*0692*/ 	.byte	0x05
	.zero		1


	//   ....[91]....
        /*0694*/ 	.word	0x00000b80
        /*0698*/ 	.word	0x000000ff
        /*069c*/ 	.word	0x00000318
        /*06a0*/ 	.short	0x0100
        /*06a2*/ 	.byte	0x05
	.zero		1


	//   ....[92]....
        /*06a4*/ 	.word	0x00000b90
        /*06a8*/ 	.word	0x000000ff
        /*06ac*/ 	.word	0x00000170
        /*06b0*/ 	.short	0x0100
        /*06b2*/ 	.byte	0x05
	.zero		1


	//   ....[93]....
        /*06b4*/ 	.word	0x00000ba0
        /*06b8*/ 	.word	0x000000ff
        /*06bc*/ 	.word	0x00000320
        /*06c0*/ 	.short	0x0100
        /*06c2*/ 	.byte	0x05
	.zero		1


	//   ....[94]....
        /*06c4*/ 	.word	0x00000bb0
        /*06c8*/ 	.word	0x000000ff
        /*06cc*/ 	.word	0x00000178
        /*06d0*/ 	.short	0x0100
        /*06d2*/ 	.byte	0x05
	.zero		1


	//   ....[95]....
        /*06d4*/ 	.word	0x00000bc0
        /*06d8*/ 	.word	0x000000ff
        /*06dc*/ 	.word	0x00000328
        /*06e0*/ 	.short	0x0100
        /*06e2*/ 	.byte	0x05
	.zero		1


	//   ....[96]....
        /*06e4*/ 	.word	0x00000bd0
        /*06e8*/ 	.word	0x000000ff
        /*06ec*/ 	.word	0x00000180
        /*06f0*/ 	.short	0x0100
        /*06f2*/ 	.byte	0x05
	.zero		1


	//   ....[97]....
        /*06f4*/ 	.word	0x00000be0
        /*06f8*/ 	.word	0x000000ff
        /*06fc*/ 	.word	0x00000330
        /*0700*/ 	.short	0x0100
        /*0702*/ 	.byte	0x05
	.zero		1


	//   ....[98]....
        /*0704*/ 	.word	0x00000bf0
        /*0708*/ 	.word	0x000000ff
        /*070c*/ 	.word	0x00000188
        /*0710*/ 	.short	0x0100
        /*0712*/ 	.byte	0x05
	.zero		1


	//   ....[99]....
        /*0714*/ 	.word	0x00000c00
        /*0718*/ 	.word	0x000000ff
        /*071c*/ 	.word	0x00000338
        /*0720*/ 	.short	0x0100
        /*0722*/ 	.byte	0x05
	.zero		1


	//   ....[100]....
        /*0724*/ 	.word	0x00000c10
        /*0728*/ 	.word	0x000000ff
        /*072c*/ 	.word	0x00000190
        /*0730*/ 	.short	0x0100
        /*0732*/ 	.byte	0x05
	.zero		1


	//   ....[101]....
        /*0734*/ 	.word	0x00000c20
        /*0738*/ 	.word	0x000000ff
        /*073c*/ 	.word	0x00000340
        /*0740*/ 	.short	0x0100
        /*0742*/ 	.byte	0x05
	.zero		1


	//   ....[102]....
        /*0744*/ 	.word	0x00000c30
        /*0748*/ 	.word	0x000000ff
        /*074c*/ 	.word	0x00000198
        /*0750*/ 	.short	0x0100
        /*0752*/ 	.byte	0x05
	.zero		1


	//   ....[103]....
        /*0754*/ 	.word	0x00000c40
        /*0758*/ 	.word	0x000000ff
        /*075c*/ 	.word	0x00000348
        /*0760*/ 	.short	0x0100
        /*0762*/ 	.byte	0x05
	.zero		1


	//   ....[104]....
        /*0764*/ 	.word	0x00000c50
        /*0768*/ 	.word	0x000000ff
        /*076c*/ 	.word	0x000001a0
        /*0770*/ 	.short	0x0100
        /*0772*/ 	.byte	0x05
	.zero		1


	//   ....[105]....
        /*0774*/ 	.word	0x00000c60
        /*0778*/ 	.word	0x000000ff
        /*077c*/ 	.word	0x00000350
        /*0780*/ 	.short	0x0100
        /*0782*/ 	.byte	0x05
	.zero		1


	//   ....[106]....
        /*0784*/ 	.word	0x00000c70
        /*0788*/ 	.word	0x000000ff
        /*078c*/ 	.word	0x000001a8
        /*0790*/ 	.short	0x0100
        /*0792*/ 	.byte	0x05
	.zero		1


	//   ....[107]....
        /*0794*/ 	.word	0x00000c80
        /*0798*/ 	.word	0x000000ff
        /*079c*/ 	.word	0x00000358
        /*07a0*/ 	.short	0x0100
        /*07a2*/ 	.byte	0x05
	.zero		1


	//   ....[108]....
        /*07a4*/ 	.word	0x00000dc0
        /*07a8*/ 	.word	0x000000ff
        /*07ac*/ 	.word	0x00000360
        /*07b0*/ 	.short	0x0100
        /*07b2*/ 	.byte	0x06
	.zero		1


	//   ....[109]....
        /*07b4*/ 	.word	0x00000dd0
        /*07b8*/ 	.word	0x000000ff
        /*07bc*/ 	.word	0x00000368
        /*07c0*/ 	.short	0x0100
        /*07c2*/ 	.byte	0x06
	.zero		1


	//   ....[110]....
        /*07c4*/ 	.word	0x00000ec0
        /*07c8*/ 	.word	0x000000ff
        /*07cc*/ 	.word	0x00000370
        /*07d0*/ 	.short	0x0100
        /*07d2*/ 	.byte	0x05
	.zero		1


	//   ....[111]....
        /*07d4*/ 	.word	0x00000ed0
        /*07d8*/ 	.word	0x000000ff
        /*07dc*/ 	.word	0x00000378
        /*07e0*/ 	.short	0x0100
        /*07e2*/ 	.byte	0x05
	.zero		1


	//   ....[112]....
        /*07e4*/ 	.word	0x00001010
        /*07e8*/ 	.word	0x000000ff
        /*07ec*/ 	.word	0x00000380
        /*07f0*/ 	.short	0x0100
        /*07f2*/ 	.byte	0x05
	.zero		1


	//   ....[113]....
        /*07f4*/ 	.word	0x00001020
        /*07f8*/ 	.word	0x000000ff
        /*07fc*/ 	.word	0x00000390
        /*0800*/ 	.short	0x0100
        /*0802*/ 	.byte	0x05
	.zero		1


	//   ....[114]....
        /*0804*/ 	.word	0x00001030
        /*0808*/ 	.word	0x000000ff
        /*080c*/ 	.word	0x00000388
        /*0810*/ 	.short	0x0100
        /*0812*/ 	.byte	0x05
	.zero		1


	//   ....[115]....
        /*0814*/ 	.word	0x00001040
        /*0818*/ 	.word	0x000000ff
        /*081c*/ 	.word	0x00000398
        /*0820*/ 	.short	0x0100
        /*0822*/ 	.byte	0x05
	.zero		1


	//   ....[116]....
        /*0824*/ 	.word	0x00001170
        /*0828*/ 	.word	0x000000ff
        /*082c*/ 	.word	0x000003a0
        /*0830*/ 	.short	0x0100
        /*0832*/ 	.byte	0x06
	.zero		1


	//   ....[117]....
        /*0834*/ 	.word	0x00001180
        /*0838*/ 	.word	0x000000ff
        /*083c*/ 	.word	0x000003c0
        /*0840*/ 	.short	0x0100
        /*0842*/ 	.byte	0x06
	.zero		1


	//   ....[118]....
        /*0844*/ 	.word	0x00001190
        /*0848*/ 	.word	0x000000ff
        /*084c*/ 	.word	0x000003a8
        /*0850*/ 	.short	0x0100
        /*0852*/ 	.byte	0x06
	.zero		1


	//   ....[119]....
        /*0854*/ 	.word	0x000011a0
        /*0858*/ 	.word	0x000000ff
        /*085c*/ 	.word	0x000003c8
        /*0860*/ 	.short	0x0100
        /*0862*/ 	.byte	0x06
	.zero		1


	//   ....[120]....
        /*0864*/ 	.word	0x000011b0
        /*0868*/ 	.word	0x000000ff
        /*086c*/ 	.word	0x000003b0
        /*0870*/ 	.short	0x0100
        /*0872*/ 	.byte	0x06
	.zero		1


	//   ....[121]....
        /*0874*/ 	.word	0x000011c0
        /*0878*/ 	.word	0x000000ff
        /*087c*/ 	.word	0x000003d0
        /*0880*/ 	.short	0x0100
        /*0882*/ 	.byte	0x06
	.zero		1


	//   ....[122]....
        /*0884*/ 	.word	0x000011d0
        /*0888*/ 	.word	0x000000ff
        /*088c*/ 	.word	0x000003b8
        /*0890*/ 	.short	0x0100
        /*0892*/ 	.byte	0x06
	.zero		1


	//   ....[123]....
        /*0894*/ 	.word	0x000011e0
        /*0898*/ 	.word	0x000000ff
        /*089c*/ 	.word	0x000003d8
        /*08a0*/ 	.short	0x0100
        /*08a2*/ 	.byte	0x06
	.zero		1


	//   ....[124]....
        /*08a4*/ 	.word	0x000012d0
        /*08a8*/ 	.word	0x000000ff
        /*08ac*/ 	.word	0x000003e0
        /*08b0*/ 	.short	0x0100
        /*08b2*/ 	.byte	0x05
	.zero		1


	//   ....[125]....
        /*08b4*/ 	.word	0x000012e0
        /*08b8*/ 	.word	0x000000ff
        /*08bc*/ 	.word	0x000003f0
        /*08c0*/ 	.short	0x0100
        /*08c2*/ 	.byte	0x05
	.zero		1


	//   ....[126]....
        /*08c4*/ 	.word	0x000012f0
        /*08c8*/ 	.word	0x000000ff
        /*08cc*/ 	.word	0x000003e8
        /*08d0*/ 	.short	0x0100
        /*08d2*/ 	.byte	0x05
	.zero		1


	//   ....[127]....
        /*08d4*/ 	.word	0x00001300
        /*08d8*/ 	.word	0x000000ff
        /*08dc*/ 	.word	0x000003f8
        /*08e0*/ 	.short	0x0100
        /*08e2*/ 	.byte	0x05
	.zero		1


	//   ....[128]....
        /*08e4*/ 	.word	0x00001bd0
        /*08e8*/ 	.word	0x00000003
        /*08ec*/ 	.word	0x000003f0
        /*08f0*/ 	.short	0x010a
        /*08f2*/ 	.byte	0xff
	.zero		1


	//   ....[129]....
        /*08f4*/ 	.word	0x00001c00
        /*08f8*/ 	.word	0x00000003
        /*08fc*/ 	.word	0x000003e0
        /*0900*/ 	.short	0x0101
        /*0902*/ 	.byte	0xff
	.zero		1


	//   ....[130]....
        /*0904*/ 	.word	0x00001cd0
        /*0908*/ 	.word	0x000000ff
        /*090c*/ 	.word	0x000001b0
        /*0910*/ 	.short	0x010a
        /*0912*/ 	.byte	0x08
	.zero		1


	//   ....[131]....
        /*0914*/ 	.word	0x00001d70
        /*0918*/ 	.word	0x000000ff
        /*091c*/ 	.word	0x000001b0
        /*0920*/ 	.short	0x010a
        /*0922*/ 	.byte	0x21
	.zero		1


	//   ....[132]....
        /*0924*/ 	.word	0x00001ed0
        /*0928*/ 	.word	0x000000ff
        /*092c*/ 	.word	0x000001b0
        /*0930*/ 	.short	0x010a
        /*0932*/ 	.byte	0x08
	.zero		1


	//   ....[133]....
        /*0934*/ 	.word	0x00001fc0
        /*0938*/ 	.word	0x000000ff
        /*093c*/ 	.word	0x00000378
        /*0940*/ 	.short	0x0101
        /*0942*/ 	.byte	0x04
	.zero		1


	//   ....[134]....
        /*0944*/ 	.word	0x00001fe0
        /*0948*/ 	.word	0x000000ff
        /*094c*/ 	.word	0x000001b0
        /*0950*/ 	.short	0x010a
        /*0952*/ 	.byte	0x08
	.zero		1


	//   ....[135]....
        /*0954*/ 	.word	0x00002060
        /*0958*/ 	.word	0x000000ff
        /*095c*/ 	.word	0x000001b0
        /*0960*/ 	.short	0x010a
        /*0962*/ 	.byte	0x11
	.zero		1


	//   ....[136]....
        /*0964*/ 	.word	0x000021c0
        /*0968*/ 	.word	0x000000ff
        /*096c*/ 	.word	0x000001b0
        /*0970*/ 	.short	0x010a
        /*0972*/ 	.byte	0x08
	.zero		1


	//   ....[137]....
        /*0974*/ 	.word	0x000022e0
        /*0978*/ 	.word	0x00000002
        /*097c*/ 	.word	0x00000380
        /*0980*/ 	.short	0x010a
        /*0982*/ 	.byte	0xff
	.zero		1


	//   ....[138]....
        /*0984*/ 	.word	0x000023a0
        /*0988*/ 	.word	0x00000002
        /*098c*/ 	.word	0x00000000
        /*0990*/ 	.short	0x0101
        /*0992*/ 	.byte	0xff
	.zero		1


	//   ....[139]....
        /*0994*/ 	.word	0x00002900
        /*0998*/ 	.word	0x000000ff
        /*099c*/ 	.word	0x00000000
        /*09a0*/ 	.short	0x010a
        /*09a2*/ 	.byte	0x05
	.zero		1


	//   ....[140]....
        /*09a4*/ 	.word	0x00002990
        /*09a8*/ 	.word	0x000000ff
        /*09ac*/ 	.word	0x00000000
        /*09b0*/ 	.short	0x010a
        /*09b2*/ 	.byte	0x05
	.zero		1


	//   ....[141]....
        /*09b4*/ 	.word	0x00002a20
        /*09b8*/ 	.word	0x000000ff
        /*09bc*/ 	.word	0x00000000
        /*09c0*/ 	.short	0x010a
        /*09c2*/ 	.byte	0x05
	.zero		1


	//   ....[142]....
        /*09c4*/ 	.word	0x00002ab0
        /*09c8*/ 	.word	0x000000ff
        /*09cc*/ 	.word	0x00000000
        /*09d0*/ 	.short	0x010a
        /*09d2*/ 	.byte	0x05
	.zero		1


	//   ....[143]....
        /*09d4*/ 	.word	0x00002b40
        /*09d8*/ 	.word	0x000000ff
        /*09dc*/ 	.word	0x00000000
        /*09e0*/ 	.short	0x010a
        /*09e2*/ 	.byte	0x05
	.zero		1


	//   ....[144]....
        /*09e4*/ 	.word	0x00002bd0
        /*09e8*/ 	.word	0x000000ff
        /*09ec*/ 	.word	0x00000000
        /*09f0*/ 	.short	0x010a
        /*09f2*/ 	.byte	0x05
	.zero		1


	//   ....[145]....
        /*09f4*/ 	.word	0x00002c60
        /*09f8*/ 	.word	0x000000ff
        /*09fc*/ 	.word	0x00000000
        /*0a00*/ 	.short	0x010a
        /*0a02*/ 	.byte	0x05
	.zero		1


	//   ....[146]....
        /*0a04*/ 	.word	0x00002cf0
        /*0a08*/ 	.word	0x000000ff
        /*0a0c*/ 	.word	0x00000000
        /*0a10*/ 	.short	0x010a
        /*0a12*/ 	.byte	0x05
	.zero		1


	//   ....[147]....
        /*0a14*/ 	.word	0x00002d80
        /*0a18*/ 	.word	0x000000ff
        /*0a1c*/ 	.word	0x00000000
        /*0a20*/ 	.short	0x010a
        /*0a22*/ 	.byte	0x05
	.zero		1


	//   ....[148]....
        /*0a24*/ 	.word	0x00002e10
        /*0a28*/ 	.word	0x000000ff
        /*0a2c*/ 	.word	0x00000000
        /*0a30*/ 	.short	0x010a
        /*0a32*/ 	.byte	0x05
	.zero		1


	//   ....[149]....
        /*0a34*/ 	.word	0x00002ea0
        /*0a38*/ 	.word	0x000000ff
        /*0a3c*/ 	.word	0x00000000
        /*0a40*/ 	.short	0x010a
        /*0a42*/ 	.byte	0x05
	.zero		1


	//   ....[150]....
        /*0a44*/ 	.word	0x00002f30
        /*0a48*/ 	.word	0x000000ff
        /*0a4c*/ 	.word	0x00000000
        /*0a50*/ 	.short	0x010a
        /*0a52*/ 	.byte	0x05
	.zero		1


	//   ....[151]....
        /*0a54*/ 	.word	0x00002fc0
        /*0a58*/ 	.word	0x000000ff
        /*0a5c*/ 	.word	0x00000000
        /*0a60*/ 	.short	0x010a
        /*0a62*/ 	.byte	0x05
	.zero		1


	//   ....[152]....
        /*0a64*/ 	.word	0x00003050
        /*0a68*/ 	.word	0x000000ff
        /*0a6c*/ 	.word	0x00000000
        /*0a70*/ 	.short	0x010a
        /*0a72*/ 	.byte	0x05
	.zero		1


	//   ....[153]....
        /*0a74*/ 	.word	0x000030e0
        /*0a78*/ 	.word	0x000000ff
        /*0a7c*/ 	.word	0x00000000
        /*0a80*/ 	.short	0x010a
        /*0a82*/ 	.byte	0x05
	.zero		1


	//   ....[154]....
        /*0a84*/ 	.word	0x00003170
        /*0a88*/ 	.word	0x000000ff
        /*0a8c*/ 	.word	0x00000000
        /*0a90*/ 	.short	0x010a
        /*0a92*/ 	.byte	0x05
	.zero		1


	//   ....[155]....
        /*0a94*/ 	.word	0x00003200
        /*0a98*/ 	.word	0x000000ff
        /*0a9c*/ 	.word	0x00000000
        /*0aa0*/ 	.short	0x010a
        /*0aa2*/ 	.byte	0x05
	.zero		1


	//   ....[156]....
        /*0aa4*/ 	.word	0x00003290
        /*0aa8*/ 	.word	0x000000ff
        /*0aac*/ 	.word	0x00000000
        /*0ab0*/ 	.short	0x010a
        /*0ab2*/ 	.byte	0x05
	.zero		1


	//   ....[157]....
        /*0ab4*/ 	.word	0x00003320
        /*0ab8*/ 	.word	0x000000ff
        /*0abc*/ 	.word	0x00000000
        /*0ac0*/ 	.short	0x010a
        /*0ac2*/ 	.byte	0x05
	.zero		1


	//   ....[158]....
        /*0ac4*/ 	.word	0x000033b0
        /*0ac8*/ 	.word	0x000000ff
        /*0acc*/ 	.word	0x00000000
        /*0ad0*/ 	.short	0x010a
        /*0ad2*/ 	.byte	0x05
	.zero		1


	//   ....[159]....
        /*0ad4*/ 	.word	0x00003440
        /*0ad8*/ 	.word	0x000000ff
        /*0adc*/ 	.word	0x00000000
        /*0ae0*/ 	.short	0x010a
        /*0ae2*/ 	.byte	0x05
	.zero		1


	//   ....[160]....
        /*0ae4*/ 	.word	0x000034d0
        /*0ae8*/ 	.word	0x000000ff
        /*0aec*/ 	.word	0x00000000
        /*0af0*/ 	.short	0x010a
        /*0af2*/ 	.byte	0x05
	.zero		1


	//   ....[161]....
        /*0af4*/ 	.word	0x00003560
        /*0af8*/ 	.word	0x000000ff
        /*0afc*/ 	.word	0x00000000
        /*0b00*/ 	.short	0x010a
        /*0b02*/ 	.byte	0x05
	.zero		1


	//   ....[162]....
        /*0b04*/ 	.word	0x000035f0
        /*0b08*/ 	.word	0x000000ff
        /*0b0c*/ 	.word	0x00000000
        /*0b10*/ 	.short	0x010a
        /*0b12*/ 	.byte	0x05
	.zero		1


	//   ....[163]....
        /*0b14*/ 	.word	0x00003680
        /*0b18*/ 	.word	0x000000ff
        /*0b1c*/ 	.word	0x00000000
        /*0b20*/ 	.short	0x010a
        /*0b22*/ 	.byte	0x05
	.zero		1


	//   ....[164]....
        /*0b24*/ 	.word	0x00003710
        /*0b28*/ 	.word	0x000000ff
        /*0b2c*/ 	.word	0x00000000
        /*0b30*/ 	.short	0x010a
        /*0b32*/ 	.byte	0x05
	.zero		1


	//   ....[165]....
        /*0b34*/ 	.word	0x000037a0
        /*0b38*/ 	.word	0x000000ff
        /*0b3c*/ 	.word	0x00000000
        /*0b40*/ 	.short	0x010a
        /*0b42*/ 	.byte	0x05
	.zero		1


	//   ....[166]....
        /*0b44*/ 	.word	0x00003830
        /*0b48*/ 	.word	0x000000ff
        /*0b4c*/ 	.word	0x00000000
        /*0b50*/ 	.short	0x010a
        /*0b52*/ 	.byte	0x05
	.zero		1


	//   ....[167]....
        /*0b54*/ 	.word	0x000038c0
        /*0b58*/ 	.word	0x000000ff
        /*0b5c*/ 	.word	0x00000000
        /*0b60*/ 	.short	0x010a
        /*0b62*/ 	.byte	0x05
	.zero		1


	//   ....[168]....
        /*0b64*/ 	.word	0x00003950
        /*0b68*/ 	.word	0x000000ff
        /*0b6c*/ 	.word	0x00000000
        /*0b70*/ 	.short	0x010a
        /*0b72*/ 	.byte	0x05
	.zero		1


	//   ....[169]....
        /*0b74*/ 	.word	0x000039e0
        /*0b78*/ 	.word	0x000000ff
        /*0b7c*/ 	.word	0x00000000
        /*0b80*/ 	.short	0x010a
        /*0b82*/ 	.byte	0x05
	.zero		1


	//   ....[170]....
        /*0b84*/ 	.word	0x00003a70
        /*0b88*/ 	.word	0x000000ff
        /*0b8c*/ 	.word	0x00000000
        /*0b90*/ 	.short	0x010a
        /*0b92*/ 	.byte	0x05
	.zero		1


	//   ....[171]....
        /*0b94*/ 	.word	0x00003b00
        /*0b98*/ 	.word	0x000000ff
        /*0b9c*/ 	.word	0x00000000
        /*0ba0*/ 	.short	0x010a
        /*0ba2*/ 	.byte	0x05
	.zero		1


	//   ....[172]....
        /*0ba4*/ 	.word	0x00003b90
        /*0ba8*/ 	.word	0x000000ff
        /*0bac*/ 	.word	0x00000000
        /*0bb0*/ 	.short	0x010a
        /*0bb2*/ 	.byte	0x05
	.zero		1


	//   ....[173]....
        /*0bb4*/ 	.word	0x00003c20
        /*0bb8*/ 	.word	0x000000ff
        /*0bbc*/ 	.word	0x00000000
        /*0bc0*/ 	.short	0x010a
        /*0bc2*/ 	.byte	0x05
	.zero		1


	//   ....[174]....
        /*0bc4*/ 	.word	0x00003cb0
        /*0bc8*/ 	.word	0x000000ff
        /*0bcc*/ 	.word	0x00000000
        /*0bd0*/ 	.short	0x010a
        /*0bd2*/ 	.byte	0x05
	.zero		1


	//   ....[175]....
        /*0bd4*/ 	.word	0x00003d40
        /*0bd8*/ 	.word	0x000000ff
        /*0bdc*/ 	.word	0x00000000
        /*0be0*/ 	.short	0x010a
        /*0be2*/ 	.byte	0x05
	.zero		1


	//   ....[176]....
        /*0be4*/ 	.word	0x00003dd0
        /*0be8*/ 	.word	0x000000ff
        /*0bec*/ 	.word	0x00000000
        /*0bf0*/ 	.short	0x010a
        /*0bf2*/ 	.byte	0x05
	.zero		1


	//   ....[177]....
        /*0bf4*/ 	.word	0x00003e60
        /*0bf8*/ 	.word	0x000000ff
        /*0bfc*/ 	.word	0x00000000
        /*0c00*/ 	.short	0x010a
        /*0c02*/ 	.byte	0x05
	.zero		1


	//   ....[178]....
        /*0c04*/ 	.word	0x00003ef0
        /*0c08*/ 	.word	0x000000ff
        /*0c0c*/ 	.word	0x00000000
        /*0c10*/ 	.short	0x010a
        /*0c12*/ 	.byte	0x05
	.zero		1


	//   ....[179]....
        /*0c14*/ 	.word	0x00003f80
        /*0c18*/ 	.word	0x000000ff
        /*0c1c*/ 	.word	0x00000000
        /*0c20*/ 	.short	0x010a
        /*0c22*/ 	.byte	0x05
	.zero		1


	//   ....[180]....
        /*0c24*/ 	.word	0x00004010
        /*0c28*/ 	.word	0x000000ff
        /*0c2c*/ 	.word	0x00000000
        /*0c30*/ 	.short	0x010a
        /*0c32*/ 	.byte	0x05
	.zero		1


	//   ....[181]....
        /*0c34*/ 	.word	0x000040a0
        /*0c38*/ 	.word	0x000000ff
        /*0c3c*/ 	.word	0x00000000
        /*0c40*/ 	.short	0x010a
        /*0c42*/ 	.byte	0x05
	.zero		1


	//   ....[182]....
        /*0c44*/ 	.word	0x00004130
        /*0c48*/ 	.word	0x000000ff
        /*0c4c*/ 	.word	0x00000000
        /*0c50*/ 	.short	0x010a
        /*0c52*/ 	.byte	0x05
	.zero		1


	//   ....[183]....
        /*0c54*/ 	.word	0x000041c0
        /*0c58*/ 	.word	0x000000ff
        /*0c5c*/ 	.word	0x00000000
        /*0c60*/ 	.short	0x010a
        /*0c62*/ 	.byte	0x05
	.zero		1


	//   ....[184]....
        /*0c64*/ 	.word	0x00004250
        /*0c68*/ 	.word	0x000000ff
        /*0c6c*/ 	.word	0x00000000
        /*0c70*/ 	.short	0x010a
        /*0c72*/ 	.byte	0x05
	.zero		1


	//   ....[185]....
        /*0c74*/ 	.word	0x000042e0
        /*0c78*/ 	.word	0x000000ff
        /*0c7c*/ 	.word	0x00000000
        /*0c80*/ 	.short	0x010a
        /*0c82*/ 	.byte	0x05
	.zero		1


	//   ....[186]....
        /*0c84*/ 	.word	0x00004370
        /*0c88*/ 	.word	0x000000ff
        /*0c8c*/ 	.word	0x00000000
        /*0c90*/ 	.short	0x010a
        /*0c92*/ 	.byte	0x05
	.zero		1


	//   ....[187]....
        /*0c94*/ 	.word	0x00004400
        /*0c98*/ 	.word	0x000000ff
        /*0c9c*/ 	.word	0x00000000
        /*0ca0*/ 	.short	0x010a
        /*0ca2*/ 	.byte	0x05
	.zero		1


	//   ....[188]....
        /*0ca4*/ 	.word	0x00004490
        /*0ca8*/ 	.word	0x000000ff
        /*0cac*/ 	.word	0x00000000
        /*0cb0*/ 	.short	0x010a
        /*0cb2*/ 	.byte	0x05
	.zero		1


	//   ....[189]....
        /*0cb4*/ 	.word	0x00004520
        /*0cb8*/ 	.word	0x000000ff
        /*0cbc*/ 	.word	0x00000000
        /*0cc0*/ 	.short	0x010a
        /*0cc2*/ 	.byte	0x05
	.zero		1


	//   ....[190]....
        /*0cc4*/ 	.word	0x000045b0
        /*0cc8*/ 	.word	0x000000ff
        /*0ccc*/ 	.word	0x00000000
        /*0cd0*/ 	.short	0x010a
        /*0cd2*/ 	.byte	0x05
	.zero		1


	//   ....[191]....
        /*0cd4*/ 	.word	0x00004640
        /*0cd8*/ 	.word	0x000000ff
        /*0cdc*/ 	.word	0x00000000
        /*0ce0*/ 	.short	0x010a
        /*0ce2*/ 	.byte	0x05
	.zero		1


	//   ....[192]....
        /*0ce4*/ 	.word	0x000046e0
        /*0ce8*/ 	.word	0x00000000
        /*0cec*/ 	.word	0x00000000
        /*0cf0*/ 	.short	0x010a
        /*0cf2*/ 	.byte	0xff
	.zero		1


	//   ....[193]....
        /*0cf4*/ 	.word	0x00004800
        /*0cf8*/ 	.word	0x00000000
        /*0cfc*/ 	.word	0x000003e0
        /*0d00*/ 	.short	0x010a
        /*0d02*/ 	.byte	0xff
	.zero		1


	//   ....[194]....
        /*0d04*/ 	.word	0x00004860
        /*0d08*/ 	.word	0x00000004
        /*0d0c*/ 	.word	0x00000000
        /*0d10*/ 	.short	0x0101
        /*0d12*/ 	.byte	0xff
	.zero		1


	//   ....[195]....
        /*0d14*/ 	.word	0x00004880
        /*0d18*/ 	.word	0x000000ff
        /*0d1c*/ 	.word	0x00000390
        /*0d20*/ 	.short	0x010a
        /*0d22*/ 	.byte	0x05
	.zero		1


	//   ....[196]....
        /*0d24*/ 	.word	0x000049a0
        /*0d28*/ 	.word	0x00000000
        /*0d2c*/ 	.word	0x00000380
        /*0d30*/ 	.short	0x010a
        /*0d32*/ 	.byte	0xff
	.zero		1


	//   ....[197]....
        /*0d34*/ 	.word	0x00004ab0
        /*0d38*/ 	.word	0x00000000
        /*0d3c*/ 	.word	0x00000000
        /*0d40*/ 	.short	0x0101
        /*0d42*/ 	.byte	0xff
	.zero		1


	//   ....[198]....
        /*0d44*/ 	.word	0x00004b40
        /*0d48*/ 	.word	0x000000ff
        /*0d4c*/ 	.word	0x00000390
        /*0d50*/ 	.short	0x0106
        /*0d52*/ 	.byte	0x05
	.zero		1


	//   ....[199]....
        /*0d54*/ 	.word	0x00004b60
        /*0d58*/ 	.word	0x000000ff
        /*0d5c*/ 	.word	0x00000390
        /*0d60*/ 	.short	0x010a
        /*0d62*/ 	.byte	0x05
	.zero		1


	//   ....[200]....
        /*0d64*/ 	.word	0x00004bf0
        /*0d68*/ 	.word	0x000000ff
        /*0d6c*/ 	.word	0x00000390
        /*0d70*/ 	.short	0x0106
        /*0d72*/ 	.byte	0x04
	.zero		1


	//   ....[201]....
        /*0d74*/ 	.word	0x00004c30
        /*0d78*/ 	.word	0x00000000
        /*0d7c*/ 	.word	0x00000390
        /*0d80*/ 	.short	0x010a
        /*0d82*/ 	.byte	0xff
	.zero		1


	//   ....[202]....
        /*0d84*/ 	.word	0x00005110
        /*0d88*/ 	.word	0x00000000
        /*0d8c*/ 	.word	0x00000380
        /*0d90*/ 	.short	0x010a
        /*0d92*/ 	.byte	0xff
	.zero		1


	//   ....[203]....
        /*0d94*/ 	.word	0x00005210
        /*0d98*/ 	.word	0x00000003
        /*0d9c*/ 	.word	0x00000000
        /*0da0*/ 	.short	0x0101
        /*0da2*/ 	.byte	0xff
	.zero		1


	//   ....[204]....
        /*0da4*/ 	.word	0x00005220
        /*0da8*/ 	.word	0x000000ff
        /*0dac*/ 	.word	0x00000000
        /*0db0*/ 	.short	0x010a
        /*0db2*/ 	.byte	0x04
	.zero		1


	//   ....[205]....
        /*0db4*/ 	.word	0x00005240
        /*0db8*/ 	.word	0x000000ff
        /*0dbc*/ 	.word	0x000003c0
        /*0dc0*/ 	.short	0x010a
        /*0dc2*/ 	.byte	0x09
	.zero		1


	//   ....[206]....
        /*0dc4*/ 	.word	0x00005380
        /*0dc8*/ 	.word	0x000000ff
        /*0dcc*/ 	.word	0x00000000
        /*0dd0*/ 	.short	0x010a
        /*0dd2*/ 	.byte	0x07
	.zero		1


	//   ....[207]....
        /*0dd4*/ 	.word	0x000054b0
        /*0dd8*/ 	.word	0x000000ff
        /*0ddc*/ 	.word	0x00000000
        /*0de0*/ 	.short	0x010a
        /*0de2*/ 	.byte	0x04
	.zero		1


	//   ....[208]....
        /*0de4*/ 	.word	0x00005660
        /*0de8*/ 	.word	0x000000ff
        /*0dec*/ 	.word	0x00000000
        /*0df0*/ 	.short	0x010a
        /*0df2*/ 	.byte	0x05
	.zero		1


	//   ....[209]....
        /*0df4*/ 	.word	0x000056f0
        /*0df8*/ 	.word	0x000000ff
        /*0dfc*/ 	.word	0x00000000
        /*0e00*/ 	.short	0x010a
        /*0e02*/ 	.byte	0x05
	.zero		1


	//   ....[210]....
        /*0e04*/ 	.word	0x00005780
        /*0e08*/ 	.word	0x000000ff
        /*0e0c*/ 	.word	0x00000000
        /*0e10*/ 	.short	0x010a
        /*0e12*/ 	.byte	0x05
	.zero		1


	//   ....[211]....
        /*0e14*/ 	.word	0x00005810
        /*0e18*/ 	.word	0x000000ff
        /*0e1c*/ 	.word	0x00000000
        /*0e20*/ 	.short	0x010a
        /*0e22*/ 	.byte	0x07
	.zero		1


	//   ....[212]....
        /*0e24*/ 	.word	0x00005c50
        /*0e28*/ 	.word	0x00000000
        /*0e2c*/ 	.word	0x00000380
        /*0e30*/ 	.short	0x010a
        /*0e32*/ 	.byte	0xff
	.zero		1


	//   ....[213]....
        /*0e34*/ 	.word	0x00005d40
        /*0e38*/ 	.word	0x00000000
        /*0e3c*/ 	.word	0x00000000
        /*0e40*/ 	.short	0x0101
        /*0e42*/ 	.byte	0xff
	.zero		1


	//   ....[214]....
        /*0e44*/ 	.word	0x00006060
        /*0e48*/ 	.word	0x000000ff
        /*0e4c*/ 	.word	0x00000378
        /*0e50*/ 	.short	0x010a
        /*0e52*/ 	.byte	0x06
	.zero		1


	//   ....[215]....
        /*0e54*/ 	.word	0x000061e0
        /*0e58*/ 	.word	0x000000ff
        /*0e5c*/ 	.word	0x00000368
        /*0e60*/ 	.short	0x010a
        /*0e62*/ 	.byte	0x06
	.zero		1


	//   ....[216]....
        /*0e64*/ 	.word	0x00006510
        /*0e68*/ 	.word	0x000000ff
        /*0e6c*/ 	.word	0x00000360
        /*0e70*/ 	.short	0x010b
        /*0e72*/ 	.byte	0x06
	.zero		1


	//   ....[217]....
        /*0e74*/ 	.word	0x00006530
        /*0e78*/ 	.word	0x000000ff
        /*0e7c*/ 	.word	0x00000000
        /*0e80*/ 	.short	0x0101
        /*0e82*/ 	.byte	0x25
	.zero		1


	//   ....[218]....
        /*0e84*/ 	.word	0x00006570
        /*0e88*/ 	.word	0x00000000
        /*0e8c*/ 	.word	0x00000368
        /*0e90*/ 	.short	0x010a
        /*0e92*/ 	.byte	0xff
	.zero		1


	//   ....[219]....
        /*0e94*/ 	.word	0x000068d0
        /*0e98*/ 	.word	0x00000000
        /*0e9c*/ 	.word	0x00000380
        /*0ea0*/ 	.short	0x010a
        /*0ea2*/ 	.byte	0xff
	.zero		1


	//   ....[220]....
        /*0ea4*/ 	.word	0x000069e0
        /*0ea8*/ 	.word	0x00000000
        /*0eac*/ 	.word	0x00000000
        /*0eb0*/ 	.short	0x0101
        /*0eb2*/ 	.byte	0xff
	.zero		1


	//   ....[221]....
        /*0eb4*/ 	.word	0x00007390
        /*0eb8*/ 	.word	0x000000ff
        /*0ebc*/ 	.word	0x00000360
        /*0ec0*/ 	.short	0x010a
        /*0ec2*/ 	.byte	0x2b
	.zero		1


	//   ....[222]....
        /*0ec4*/ 	.word	0x000073b0
        /*0ec8*/ 	.word	0x0000005c
        /*0ecc*/ 	.word	0x000003a0
        /*0ed0*/ 	.short	0x010a
        /*0ed2*/ 	.byte	0xff
	.zero		1


	//   ....[223]....
        /*0ed4*/ 	.word	0x00007500
        /*0ed8*/ 	.word	0x000000ff
        /*0edc*/ 	.word	0x00000360
        /*0ee0*/ 	.short	0x010a
        /*0ee2*/ 	.byte	0x2b
	.zero		1


	//   ....[224]....
        /*0ee4*/ 	.word	0x000075e0
        /*0ee8*/ 	.word	0x000000ff
        /*0eec*/ 	.word	0x00000000
        /*0ef0*/ 	.short	0x0101
        /*0ef2*/ 	.byte	0x04
	.zero		1


	//   ....[225]....
        /*0ef4*/ 	.word	0x00007640
        /*0ef8*/ 	.word	0x0000005c
        /*0efc*/ 	.word	0x000003a0
        /*0f00*/ 	.short	0x010a
        /*0f02*/ 	.byte	0xff
	.zero		1


	//   ....[226]....
        /*0f04*/ 	.word	0x000079a0
        /*0f08*/ 	.word	0x000000ff
        /*0f0c*/ 	.word	0x00000000
        /*0f10*/ 	.short	0x0101
        /*0f12*/ 	.byte	0x05
	.zero		1


	//   ....[227]....
        /*0f14*/ 	.word	0x00008310
        /*0f18*/ 	.word	0x00000003
        /*0f1c*/ 	.word	0x000003f0
        /*0f20*/ 	.short	0x010a
        /*0f22*/ 	.byte	0xff
	.zero		1


	//   ....[228]....
        /*0f24*/ 	.word	0x00008370
        /*0f28*/ 	.word	0x00000002
        /*0f2c*/ 	.word	0x000001b0
        /*0f30*/ 	.short	0x010a
        /*0f32*/ 	.byte	0xff
	.zero		1


	//   ....[229]....
        /*0f34*/ 	.word	0x000083d0
        /*0f38*/ 	.word	0x00000002
        /*0f3c*/ 	.word	0x000001b0
        /*0f40*/ 	.short	0x010a
        /*0f42*/ 	.byte	0xff
	.zero		1


	//   ....[230]....
        /*0f44*/ 	.word	0x00008420
        /*0f48*/ 	.word	0x00000002
        /*0f4c*/ 	.word	0x00000380
        /*0f50*/ 	.short	0x010a
        /*0f52*/ 	.byte	0xff
	.zero		1


	//   ....[231]....
        /*0f54*/ 	.word	0x00008480
        /*0f58*/ 	.word	0x00000000
        /*0f5c*/ 	.word	0x00000000
        /*0f60*/ 	.short	0x010a
        /*0f62*/ 	.byte	0xff
	.zero		1


	//   ....[232]....
        /*0f64*/ 	.word	0x000084e0
        /*0f68*/ 	.word	0x00000000
        /*0f6c*/ 	.word	0x00000000
        /*0f70*/ 	.short	0x010a
        /*0f72*/ 	.byte	0xff
	.zero		1


	//   ....[233]....
        /*0f74*/ 	.word	0x00008540
        /*0f78*/ 	.word	0x00000000
        /*0f7c*/ 	.word	0x00000000
        /*0f80*/ 	.short	0x010a
        /*0f82*/ 	.byte	0xff
	.zero		1


	//   ....[234]....
        /*0f84*/ 	.word	0x000085a0
        /*0f88*/ 	.word	0x00000000
        /*0f8c*/ 	.word	0x00000000
        /*0f90*/ 	.short	0x010a
        /*0f92*/ 	.byte	0xff
	.zero		1


	//   ....[235]....
        /*0f94*/ 	.word	0x00008600
        /*0f98*/ 	.word	0x00000000
        /*0f9c*/ 	.word	0x00000000
        /*0fa0*/ 	.short	0x010a
        /*0fa2*/ 	.byte	0xff
	.zero		1


	//   ....[236]....
        /*0fa4*/ 	.word	0x00008660
        /*0fa8*/ 	.word	0x00000000
        /*0fac*/ 	.word	0x00000000
        /*0fb0*/ 	.short	0x010a
        /*0fb2*/ 	.byte	0xff
	.zero		1


	//   ....[237]....
        /*0fb4*/ 	.word	0x000086c0
        /*0fb8*/ 	.word	0x00000000
        /*0fbc*/ 	.word	0x00000000
        /*0fc0*/ 	.short	0x010a
        /*0fc2*/ 	.byte	0xff
	.zero		1


	//   ....[238]....
        /*0fc4*/ 	.word	0x00008720
        /*0fc8*/ 	.word	0x00000000
        /*0fcc*/ 	.word	0x00000000
        /*0fd0*/ 	.short	0x010a
        /*0fd2*/ 	.byte	0xff
	.zero		1


	//   ....[239]....
        /*0fd4*/ 	.word	0x00008780
        /*0fd8*/ 	.word	0x00000000
        /*0fdc*/ 	.word	0x00000000
        /*0fe0*/ 	.short	0x010a
        /*0fe2*/ 	.byte	0xff
	.zero		1


	//   ....[240]....
        /*0fe4*/ 	.word	0x000087e0
        /*0fe8*/ 	.word	0x00000000
        /*0fec*/ 	.word	0x00000000
        /*0ff0*/ 	.short	0x010a
        /*0ff2*/ 	.byte	0xff
	.zero		1


	//   ....[241]....
        /*0ff4*/ 	.word	0x00008840
        /*0ff8*/ 	.word	0x00000000
        /*0ffc*/ 	.word	0x00000000
        /*1000*/ 	.short	0x010a
        /*1002*/ 	.byte	0xff
	.zero		1


	//   ....[242]....
        /*1004*/ 	.word	0x000088a0
        /*1008*/ 	.word	0x00000000
        /*100c*/ 	.word	0x00000000
        /*1010*/ 	.short	0x010a
        /*1012*/ 	.byte	0xff
	.zero		1


	//   ....[243]....
        /*1014*/ 	.word	0x00008900
        /*1018*/ 	.word	0x00000000
        /*101c*/ 	.word	0x00000000
        /*1020*/ 	.short	0x010a
        /*1022*/ 	.byte	0xff
	.zero		1


	//   ....[244]....
        /*1024*/ 	.word	0x00008960
        /*1028*/ 	.word	0x00000000
        /*102c*/ 	.word	0x00000000
        /*1030*/ 	.short	0x010a
        /*1032*/ 	.byte	0xff
	.zero		1


	//   ....[245]....
        /*1034*/ 	.word	0x000089c0
        /*1038*/ 	.word	0x00000000
        /*103c*/ 	.word	0x00000000
        /*1040*/ 	.short	0x010a
        /*1042*/ 	.byte	0xff
	.zero		1


	//   ....[246]....
        /*1044*/ 	.word	0x00008a20
        /*1048*/ 	.word	0x00000000
        /*104c*/ 	.word	0x00000000
        /*1050*/ 	.short	0x010a
        /*1052*/ 	.byte	0xff
	.zero		1


	//   ....[247]....
        /*1054*/ 	.word	0x00008a80
        /*1058*/ 	.word	0x00000000
        /*105c*/ 	.word	0x00000000
        /*1060*/ 	.short	0x010a
        /*1062*/ 	.byte	0xff
	.zero		1


	//   ....[248]....
        /*1064*/ 	.word	0x00008ae0
        /*1068*/ 	.word	0x00000000
        /*106c*/ 	.word	0x00000000
        /*1070*/ 	.short	0x010a
        /*1072*/ 	.byte	0xff
	.zero		1


	//   ....[249]....
        /*1074*/ 	.word	0x00008b40
        /*1078*/ 	.word	0x00000000
        /*107c*/ 	.word	0x00000000
        /*1080*/ 	.short	0x010a
        /*1082*/ 	.byte	0xff
	.zero		1


	//   ....[250]....
        /*1084*/ 	.word	0x00008ba0
        /*1088*/ 	.word	0x00000000
        /*108c*/ 	.word	0x00000000
        /*1090*/ 	.short	0x010a
        /*1092*/ 	.byte	0xff
	.zero		1


	//   ....[251]....
        /*1094*/ 	.word	0x00008c00
        /*1098*/ 	.word	0x00000000
        /*109c*/ 	.word	0x00000000
        /*10a0*/ 	.short	0x010a
        /*10a2*/ 	.byte	0xff
	.zero		1


	//   ....[252]....
        /*10a4*/ 	.word	0x00008c60
        /*10a8*/ 	.word	0x00000000
        /*10ac*/ 	.word	0x00000000
        /*10b0*/ 	.short	0x010a
        /*10b2*/ 	.byte	0xff
	.zero		1


	//   ....[253]....
        /*10b4*/ 	.word	0x00008cc0
        /*10b8*/ 	.word	0x00000000
        /*10bc*/ 	.word	0x00000000
        /*10c0*/ 	.short	0x010a
        /*10c2*/ 	.byte	0xff
	.zero		1


	//   ....[254]....
        /*10c4*/ 	.word	0x00008d20
        /*10c8*/ 	.word	0x00000000
        /*10cc*/ 	.word	0x00000000
        /*10d0*/ 	.short	0x010a
        /*10d2*/ 	.byte	0xff
	.zero		1


	//   ....[255]....
        /*10d4*/ 	.word	0x00008d80
        /*10d8*/ 	.word	0x00000000
        /*10dc*/ 	.word	0x00000000
        /*10e0*/ 	.short	0x010a
        /*10e2*/ 	.byte	0xff
	.zero		1


	//   ....[0]....
        /*10e4*/ 	.word	0x00008de0
        /*10e8*/ 	.word	0x00000000
        /*10ec*/ 	.word	0x00000000
        /*10f0*/ 	.short	0x010a
        /*10f2*/ 	.byte	0xff
	.zero		1


	//   ....[1]....
        /*10f4*/ 	.word	0x00008e40
        /*10f8*/ 	.word	0x00000000
        /*10fc*/ 	.word	0x00000000
        /*1100*/ 	.short	0x010a
        /*1102*/ 	.byte	0xff
	.zero		1


	//   ....[2]....
        /*1104*/ 	.word	0x00008ea0
        /*1108*/ 	.word	0x00000000
        /*110c*/ 	.word	0x00000000
        /*1110*/ 	.short	0x010a
        /*1112*/ 	.byte	0xff
	.zero		1


	//   ....[3]....
        /*1114*/ 	.word	0x00008f00
        /*1118*/ 	.word	0x00000000
        /*111c*/ 	.word	0x00000000
        /*1120*/ 	.short	0x010a
        /*1122*/ 	.byte	0xff
	.zero		1


	//   ....[4]....
        /*1124*/ 	.word	0x00008f60
        /*1128*/ 	.word	0x00000000
        /*112c*/ 	.word	0x00000000
        /*1130*/ 	.short	0x010a
        /*1132*/ 	.byte	0xff
	.zero		1


	//   ....[5]....
        /*1134*/ 	.word	0x00008fc0
        /*1138*/ 	.word	0x00000000
        /*113c*/ 	.word	0x00000000
        /*1140*/ 	.short	0x010a
        /*1142*/ 	.byte	0xff
	.zero		1


	//   ....[6]....
        /*1144*/ 	.word	0x00009020
        /*1148*/ 	.word	0x00000000
        /*114c*/ 	.word	0x00000000
        /*1150*/ 	.short	0x010a
        /*1152*/ 	.byte	0xff
	.zero		1


	//   ....[7]....
        /*1154*/ 	.word	0x00009080
        /*1158*/ 	.word	0x00000000
        /*115c*/ 	.word	0x00000000
        /*1160*/ 	.short	0x010a
        /*1162*/ 	.byte	0xff
	.zero		1


	//   ....[8]....
        /*1164*/ 	.word	0x000090e0
        /*1168*/ 	.word	0x00000000
        /*116c*/ 	.word	0x00000000
        /*1170*/ 	.short	0x010a
        /*1172*/ 	.byte	0xff
	.zero		1


	//   ....[9]....
        /*1174*/ 	.word	0x00009140
        /*1178*/ 	.word	0x00000000
        /*117c*/ 	.word	0x00000000
        /*1180*/ 	.short	0x010a
        /*1182*/ 	.byte	0xff
	.zero		1


	//   ....[10]....
        /*1184*/ 	.word	0x000091a0
        /*1188*/ 	.word	0x00000000
        /*118c*/ 	.word	0x00000000
        /*1190*/ 	.short	0x010a
        /*1192*/ 	.byte	0xff
	.zero		1


	//   ....[11]....
        /*1194*/ 	.word	0x00009200
        /*1198*/ 	.word	0x00000000
        /*119c*/ 	.word	0x00000000
        /*11a0*/ 	.short	0x010a
        /*11a2*/ 	.byte	0xff
	.zero		1


	//   ....[12]....
        /*11a4*/ 	.word	0x00009260
        /*11a8*/ 	.word	0x00000000
        /*11ac*/ 	.word	0x00000000
        /*11b0*/ 	.short	0x010a
        /*11b2*/ 	.byte	0xff
	.zero		1


	//   ....[13]....
        /*11b4*/ 	.word	0x000092c0
        /*11b8*/ 	.word	0x00000000
        /*11bc*/ 	.word	0x00000000
        /*11c0*/ 	.short	0x010a
        /*11c2*/ 	.byte	0xff
	.zero		1


	//   ....[14]....
        /*11c4*/ 	.word	0x00009320
        /*11c8*/ 	.word	0x00000000
        /*11cc*/ 	.word	0x00000000
        /*11d0*/ 	.short	0x010a
        /*11d2*/ 	.byte	0xff
	.zero		1


	//   ....[15]....
        /*11d4*/ 	.word	0x00009380
        /*11d8*/ 	.word	0x00000000
        /*11dc*/ 	.word	0x00000000
        /*11e0*/ 	.short	0x010a
        /*11e2*/ 	.byte	0xff
	.zero		1


	//   ....[16]....
        /*11e4*/ 	.word	0x000093e0
        /*11e8*/ 	.word	0x00000000
        /*11ec*/ 	.word	0x00000000
        /*11f0*/ 	.short	0x010a
        /*11f2*/ 	.byte	0xff
	.zero		1


	//   ....[17]....
        /*11f4*/ 	.word	0x00009440
        /*11f8*/ 	.word	0x00000000
        /*11fc*/ 	.word	0x00000000
        /*1200*/ 	.short	0x010a
        /*1202*/ 	.byte	0xff
	.zero		1


	//   ....[18]....
        /*1204*/ 	.word	0x000094a0
        /*1208*/ 	.word	0x00000000
        /*120c*/ 	.word	0x00000000
        /*1210*/ 	.short	0x010a
        /*1212*/ 	.byte	0xff
	.zero		1


	//   ....[19]....
        /*1214*/ 	.word	0x00009500
        /*1218*/ 	.word	0x00000000
        /*121c*/ 	.word	0x00000000
        /*1220*/ 	.short	0x010a
        /*1222*/ 	.byte	0xff
	.zero		1


	//   ....[20]....
        /*1224*/ 	.word	0x00009560
        /*1228*/ 	.word	0x00000000
        /*122c*/ 	.word	0x00000000
        /*1230*/ 	.short	0x010a
        /*1232*/ 	.byte	0xff
	.zero		1


	//   ....[21]....
        /*1234*/ 	.word	0x000095c0
        /*1238*/ 	.word	0x00000000
        /*123c*/ 	.word	0x00000000
        /*1240*/ 	.short	0x010a
        /*1242*/ 	.byte	0xff
	.zero		1


	//   ....[22]....
        /*1244*/ 	.word	0x00009620
        /*1248*/ 	.word	0x00000000
        /*124c*/ 	.word	0x00000000
        /*1250*/ 	.short	0x010a
        /*1252*/ 	.byte	0xff
	.zero		1


	//   ....[23]....
        /*1254*/ 	.word	0x00009680
        /*1258*/ 	.word	0x00000000
        /*125c*/ 	.word	0x00000000
        /*1260*/ 	.short	0x010a
        /*1262*/ 	.byte	0xff
	.zero		1


	//   ....[24]....
        /*1264*/ 	.word	0x000096e0
        /*1268*/ 	.word	0x00000000
        /*126c*/ 	.word	0x00000000
        /*1270*/ 	.short	0x010a
        /*1272*/ 	.byte	0xff
	.zero		1


	//   ....[25]....
        /*1274*/ 	.word	0x00009740
        /*1278*/ 	.word	0x00000000
        /*127c*/ 	.word	0x00000000
        /*1280*/ 	.short	0x010a
        /*1282*/ 	.byte	0xff
	.zero		1


	//   ....[26]....
        /*1284*/ 	.word	0x000097a0
        /*1288*/ 	.word	0x00000000
        /*128c*/ 	.word	0x00000000
        /*1290*/ 	.short	0x010a
        /*1292*/ 	.byte	0xff
	.zero		1


	//   ....[27]....
        /*1294*/ 	.word	0x00009800
        /*1298*/ 	.word	0x00000000
        /*129c*/ 	.word	0x00000000
        /*12a0*/ 	.short	0x010a
        /*12a2*/ 	.byte	0xff
	.zero		1


	//   ....[28]....
        /*12a4*/ 	.word	0x00009850
        /*12a8*/ 	.word	0x00000000
        /*12ac*/ 	.word	0x000003e0
        /*12b0*/ 	.short	0x010a
        /*12b2*/ 	.byte	0xff
	.zero		1


	//   ....[29]....
        /*12b4*/ 	.word	0x000098b0
        /*12b8*/ 	.word	0x00000000
        /*12bc*/ 	.word	0x00000390
        /*12c0*/ 	.short	0x010a
        /*12c2*/ 	.byte	0xff
	.zero		1


	//   ....[30]....
        /*12c4*/ 	.word	0x00009900
        /*12c8*/ 	.word	0x00000000
        /*12cc*/ 	.word	0x00000380
        /*12d0*/ 	.short	0x010a
        /*12d2*/ 	.byte	0xff
	.zero		1


	//   ....[31]....
        /*12d4*/ 	.word	0x00009960
        /*12d8*/ 	.word	0x00000000
        /*12dc*/ 	.word	0x00000390
        /*12e0*/ 	.short	0x010a
        /*12e2*/ 	.byte	0xff
	.zero		1


	//   ....[32]....
        /*12e4*/ 	.word	0x000099b0
        /*12e8*/ 	.word	0x00000000
        /*12ec*/ 	.word	0x00000380
        /*12f0*/ 	.short	0x010a
        /*12f2*/ 	.byte	0xff
	.zero		1


	//   ....[33]....
        /*12f4*/ 	.word	0x00009a10
        /*12f8*/ 	.word	0x00000003
        /*12fc*/ 	.word	0x000003c0
        /*1300*/ 	.short	0x010a
        /*1302*/ 	.byte	0xff
	.zero		1


	//   ....[34]....
        /*1304*/ 	.word	0x00009a70
        /*1308*/ 	.word	0x00000000
        /*130c*/ 	.word	0x00000000
        /*1310*/ 	.short	0x010a
        /*1312*/ 	.byte	0xff
	.zero		1


	//   ....[35]....
        /*1314*/ 	.word	0x00009ad0
        /*1318*/ 	.word	0x00000000
        /*131c*/ 	.word	0x00000000
        /*1320*/ 	.short	0x010a
        /*1322*/ 	.byte	0xff
	.zero		1


	//   ....[36]....
        /*1324*/ 	.word	0x00009b30
        /*1328*/ 	.word	0x00000000
        /*132c*/ 	.word	0x00000000
        /*1330*/ 	.short	0x010a
        /*1332*/ 	.byte	0xff
	.zero		1


	//   ....[37]....
        /*1334*/ 	.word	0x00009b90
        /*1338*/ 	.word	0x00000000
        /*133c*/ 	.word	0x00000000
        /*1340*/ 	.short	0x010a
        /*1342*/ 	.byte	0xff
	.zero		1


	//   ....[38]....
        /*1344*/ 	.word	0x00009bf0
        /*1348*/ 	.word	0x00000000
        /*134c*/ 	.word	0x00000000
        /*1350*/ 	.short	0x010a
        /*1352*/ 	.byte	0xff
	.zero		1


	//   ....[39]....
        /*1354*/ 	.word	0x00009c40
        /*1358*/ 	.word	0x00000000
        /*135c*/ 	.word	0x00000380
        /*1360*/ 	.short	0x010a
        /*1362*/ 	.byte	0xff
	.zero		1


	//   ....[40]....
        /*1364*/ 	.word	0x00009ca0
        /*1368*/ 	.word	0x00000000
        /*136c*/ 	.word	0x00000378
        /*1370*/ 	.short	0x010a
        /*1372*/ 	.byte	0xff
	.zero		1


	//   ....[41]....
        /*1374*/ 	.word	0x00009d00
        /*1378*/ 	.word	0x00000003
        /*137c*/ 	.word	0x00000368
        /*1380*/ 	.short	0x010a
        /*1382*/ 	.byte	0xff
	.zero		1


	//   ....[42]....
        /*1384*/ 	.word	0x00009d50
        /*1388*/ 	.word	0x00000000
        /*138c*/ 	.word	0x00000380
        /*1390*/ 	.short	0x010a
        /*1392*/ 	.byte	0xff
	.zero		1


	//   ....[43]....
        /*1394*/ 	.word	0x00009db0
        /*1398*/ 	.word	0x00000000
        /*139c*/ 	.word	0x00000360
        /*13a0*/ 	.short	0x010a
        /*13a2*/ 	.byte	0xff
	.zero		1


	//   ....[44]....
        /*13a4*/ 	.word	0x00009e00
        /*13a8*/ 	.word	0x0000005c
        /*13ac*/ 	.word	0x000003a0
        /*13b0*/ 	.short	0x010a
        /*13b2*/ 	.byte	0xff
	.zero		1


	//----- nvinfo : EIATTR_NUM_MBARRIERS
	.align		4
.L_47:
        /*13b4*/ 	.byte	0x03, 0x38
        /*13b6*/ 	.short	0x0080


	//----- nvinfo : EIATTR_EXIT_INSTR_OFFSETS
	.align		4
        /*13b8*/ 	.byte	0x04, 0x1c
        /*13ba*/ 	.short	(.L_49 - .L_48)


	//   ....[0]....
.L_48:
        /*13bc*/ 	.word	0x00004710


	//   ....[1]....
        /*13c0*/ 	.word	0x00004c00


	//   ....[2]....
        /*13c4*/ 	.word	0x00004c60


	//   ....[3]....
        /*13c8*/ 	.word	0x00005a70


	//   ....[4]....
        /*13cc*/ 	.word	0x000065a0


	//   ....[5]....
        /*13d0*/ 	.word	0x000065e0


	//   ....[6]....
        /*13d4*/ 	.word	0x00008300


	//----- nvinfo : EIATTR_MAX_THREADS
	.align		4
.L_49:
        /*13d8*/ 	.byte	0x04, 0x05
        /*13da*/ 	.short	(.L_51 - .L_50)
.L_50:
        /*13dc*/ 	.word	0x00000100
        /*13e0*/ 	.word	0x00000001
        /*13e4*/ 	.word	0x00000001


	//----- nvinfo : EIATTR_CRS_STACK_SIZE
	.align		4
.L_51:
        /*13e8*/ 	.byte	0x04, 0x1e
        /*13ea*/ 	.short	(.L_53 - .L_52)
.L_52:
        /*13ec*/ 	.word	0x00000000


	//----- nvinfo : EIATTR_CBANK_PARAM_SIZE
	.align		4
.L_53:
        /*13f0*/ 	.byte	0x03, 0x19
        /*13f2*/ 	.short	0x0800


	//----- nvinfo : EIATTR_PARAM_CBANK
	.align		4
        /*13f4*/ 	.byte	0x04, 0x0a
        /*13f6*/ 	.short	(.L_55 - .L_54)
	.align		4
.L_54:
        /*13f8*/ 	.word	index@(.nv.constant0._ZN7cutlass13device_kernelINS_4gemm6kernel13GemmUniversalIN4cute5tupleIJiiiiEEENS1_10collective13CollectiveMmaINS1_35MainloopSm100TmaUmmaWarpSpecializedILi54ELi2ELi4ENS5_IJNS4_1CILi1EEESB_SB_EEEEENS5_IJNSA_ILi64EEESE_NSA_ILi32EEEEEEaNS5_IJlSB_lEEEaSH_NS4_8TiledMMAINS4_8MMA_AtomIJNS4_15SM100_MMA_S8_SSIaaiLi64ELi64ELNS4_4UMMA5MajorE0ELSM_0ELNSL_8SaturateE0EEEEEENS4_6LayoutISC_NS5_IJNSA_ILi0EEESR_SR_EEEEENS5_IJNS4_10UnderscoreESU_SU_EEEEENS4_13SM90_TMA_LOADENS4_14ComposedLayoutINS4_7SwizzleILi1ELi4ELi3EEENS4_18smem_ptr_flag_bitsILi8EEENSQ_INS5_IJNSA_ILi8EEESF_EEENS5_IJSF_SB_EEEEEEEvNS4_8identityESX_S17_vS18_EENS_8epilogue10collective18CollectiveEpilogueINS1A_23Sm100TmaWarpSpecializedILi1ELi1ELi32ELb0ELb0EEEJSG_NS5_IJNSQ_ISE_SB_EES1F_EEEaSH_aSH_NS1A_6fusion15FusionCallbacksIS1E_NS1H_17LinearCombinationIaiaiLNS_15FloatRoundStyleE2EEESG_S1G_JEEENS4_5SM1004TMEM4LOAD26SM100_TMEM_LOAD_16dp32b32xESX_NSY_INSZ_ILi2ELi4ELi3EEES12_NSQ_INS5_IJS13_SE_EEENS5_IJSE_SB_EEEEEEENS4_39AutoVectorizingCopyWithAssumedAlignmentILi128EEENS4_14SM90_TMA_STOREES1V_S1X_S1X_EEEvvEEEEvNT_6ParamsE)
        /*13fc*/ 	.short	0x0380
        /*13fe*/ 	.short	0x0800


	//----- nvinfo : EIATTR_SW_WAR
	.align		4
.L_55:
        /*1400*/ 	.byte	0x04, 0x36
        /*1402*/ 	.short	(.L_57 - .L_56)
.L_56:
        /*1404*/ 	.word	0x00000008
.L_57:


//--------------------- .nv.callgraph             --------------------------
	.section	.nv.callgraph,"",@"SHT_CUDA_CALLGRAPH"
	.align	4
	.sectionentsize	8
	.align		4
        /*0000*/ 	.word	0x00000000
	.align		4
        /*0004*/ 	.word	0xffffffff
	.align		4
        /*0008*/ 	.word	index@(_ZN7cutlass13device_kernelINS_4gemm6kernel13GemmUniversalIN4cute5tupleIJiiiiEEENS1_10collective13CollectiveMmaINS1_35MainloopSm100TmaUmmaWarpSpecializedILi54ELi2ELi4ENS5_IJNS4_1CILi1EEESB_SB_EEEEENS5_IJNSA_ILi64EEESE_NSA_ILi32EEEEEEaNS5_IJlSB_lEEEaSH_NS4_8TiledMMAINS4_8MMA_AtomIJNS4_15SM100_MMA_S8_SSIaaiLi64ELi64ELNS4_4UMMA5MajorE0ELSM_0ELNSL_8SaturateE0EEEEEENS4_6LayoutISC_NS5_IJNSA_ILi0EEESR_SR_EEEEENS5_IJNS4_10UnderscoreESU_SU_EEEEENS4_13SM90_TMA_LOADENS4_14ComposedLayoutINS4_7SwizzleILi1ELi4ELi3EEENS4_18smem_ptr_flag_bitsILi8EEENSQ_INS5_IJNSA_ILi8EEESF_EEENS5_IJSF_SB_EEEEEEEvNS4_8identityESX_S17_vS18_EENS_8epilogue10collective18CollectiveEpilogueINS1A_23Sm100TmaWarpSpecializedILi1ELi1ELi32ELb0ELb0EEEJSG_NS5_IJNSQ_ISE_SB_EES1F_EEEaSH_aSH_NS1A_6fusion15FusionCallbacksIS1E_NS1H_17LinearCombinationIaiaiLNS_15FloatRoundStyleE2EEESG_S1G_JEEENS4_5SM1004TMEM4LOAD26SM100_TMEM_LOAD_16dp32b32xESX_NSY_INSZ_ILi2ELi4ELi3EEES12_NSQ_INS5_IJS13_SE_EEENS5_IJSE_SB_EEEEEEENS4_39AutoVectorizingCopyWithAssumedAlignmentILi128EEENS4_14SM90_TMA_STOREES1V_S1X_S1X_EEEvvEEEEvNT_6ParamsE)
	.align		4
        /*000c*/ 	.word	index@(__assertfail)
	.align		4
        /*0010*/ 	.word	0x00000000
	.align		4
        /*0014*/ 	.word	0xfffffffe
	.align		4
        /*0018*/ 	.word	0x00000000
	.align		4
        /*001c*/ 	.word	0xfffffffd
	.align		4
        /*0020*/ 	.word	0x00000000
	.align		4
        /*0024*/ 	.word	0xfffffffc


//--------------------- .nv.constant4             --------------------------
	.section	.nv.constant4,"a",@progbits
	.align	8
	.align		8
.nv.constant4:
        /*0000*/ 	.dword	__assertfail
	.align		8
        /*0008*/ 	.dword	__unnamed_1
	.align		8
        /*0010*/ 	.dword	__unnamed_2
	.align		8
        /*0018*/ 	.dword	_ZN40_INTERNAL_1a5d70ed_4_k_cu_2299907c_360134cuda3std3__45__cpo5beginE
	.align		8
        /*0020*/ 	.dword	_ZN40_INTERNAL_1a5d70ed_4_k_cu_2299907c_360134cuda3std3__45__cpo3endE
	.align		8
        /*0028*/ 	.dword	_ZN40_INTERNAL_1a5d70ed_4_k_cu_2299907c_360134cuda3std3__45__cpo6cbeginE
	.align		8
        /*0030*/ 	.dword	_ZN40_INTERNAL_1a5d70ed_4_k_cu_2299907c_360134cuda3std3__45__cpo4cendE
	.align		8
        /*0038*/ 	.dword	_ZN40_INTERNAL_1a5d70ed_4_k_cu_2299907c_360134cuda3std3__442_GLOBAL__N__1a5d70ed_4_k_cu_2299907c_360136ignoreE
	.align		8
        /*0040*/ 	.dword	_ZN40_INTERNAL_1a5d70ed_4_k_cu_2299907c_360134cuda3std3__419piecewise_constructE
	.align		8
        /*0048*/ 	.dword	_ZN40_INTERNAL_1a5d70ed_4_k_cu_2299907c_360134cuda3std3__48in_placeE
	.align		8
        /*0050*/ 	.dword	_ZN40_INTERNAL_1a5d70ed_4_k_cu_2299907c_360134cuda3std6ranges3__45__cpo4swapE
	.align		8
        /*0058*/ 	.dword	_ZN40_INTERNAL_1a5d70ed_4_k_cu_2299907c_360134cuda3std6ranges3__45__cpo9iter_moveE
	.align		8
        /*0060*/ 	.dword	_ZN40_INTERNAL_1a5d70ed_4_k_cu_2299907c_360134cute7productE
	.align		8
        /*0068*/ 	.dword	_ZN40_INTERNAL_1a5d70ed_4_k_cu_2299907c_360134cute1_E
	.align		8
        /*0070*/ 	.dword	$str$25
	.align		8
        /*0078*/ 	.dword	$str$26
	.align		8
        /*0080*/ 	.dword	$str$27
	.align		8
        /*0088*/ 	.dword	$str$28


//--------------------- .text._ZN7cutlass13device_kernelINS_4gemm6kernel13GemmUniversalIN4cute5tupleIJiiiiEEENS1_10collective13CollectiveMmaINS1_35MainloopSm100TmaUmmaWarpSpecializedILi54ELi2ELi4ENS5_IJNS4_1CILi1EEESB_SB_EEEEENS5_IJNSA_ILi64EEESE_NSA_ILi32EEEEEEaNS5_IJlSB_lEEEaSH_NS4_8TiledMMAINS4_8MMA_AtomIJNS4_15SM100_MMA_S8_SSIaaiLi64ELi64ELNS4_4UMMA5MajorE0ELSM_0ELNSL_8SaturateE0EEEEEENS4_6LayoutISC_NS5_IJNSA_ILi0EEESR_SR_EEEEENS5_IJNS4_10UnderscoreESU_SU_EEEEENS4_13SM90_TMA_LOADENS4_14ComposedLayoutINS4_7SwizzleILi1ELi4ELi3EEENS4_18smem_ptr_flag_bitsILi8EEENSQ_INS5_IJNSA_ILi8EEESF_EEENS5_IJSF_SB_EEEEEEEvNS4_8identityESX_S17_vS18_EENS_8epilogue10collective18CollectiveEpilogueINS1A_23Sm100TmaWarpSpecializedILi1ELi1ELi32ELb0ELb0EEEJSG_NS5_IJNSQ_ISE_SB_EES1F_EEEaSH_aSH_NS1A_6fusion15FusionCallbacksIS1E_NS1H_17LinearCombinationIaiaiLNS_15FloatRoundStyleE2EEESG_S1G_JEEENS4_5SM1004TMEM4LOAD26SM100_TMEM_LOAD_16dp32b32xESX_NSY_INSZ_ILi2ELi4ELi3EEES12_NSQ_INS5_IJS13_SE_EEENS5_IJSE_SB_EEEEEEENS4_39AutoVectorizingCopyWithAssumedAlignmentILi128EEENS4_14SM90_TMA_STOREES1V_S1X_S1X_EEEvvEEEEvNT_6ParamsE --------------------------
	.section	.text._ZN7cutlass13device_kernelINS_4gemm6kernel13GemmUniversalIN4cute5tupleIJiiiiEEENS1_10collective13CollectiveMmaINS1_35MainloopSm100TmaUmmaWarpSpecializedILi54ELi2ELi4ENS5_IJNS4_1CILi1EEESB_SB_EEEEENS5_IJNSA_ILi64EEESE_NSA_ILi32EEEEEEaNS5_IJlSB_lEEEaSH_NS4_8TiledMMAINS4_8MMA_AtomIJNS4_15SM100_MMA_S8_SSIaaiLi64ELi64ELNS4_4UMMA5MajorE0ELSM_0ELNSL_8SaturateE0EEEEEENS4_6LayoutISC_NS5_IJNSA_ILi0EEESR_SR_EEEEENS5_IJNS4_10UnderscoreESU_SU_EEEEENS4_13SM90_TMA_LOADENS4_14ComposedLayoutINS4_7SwizzleILi1ELi4ELi3EEENS4_18smem_ptr_flag_bitsILi8EEENSQ_INS5_IJNSA_ILi8EEESF_EEENS5_IJSF_SB_EEEEEEEvNS4_8identityESX_S17_vS18_EENS_8epilogue10collective18CollectiveEpilogueINS1A_23Sm100TmaWarpSpecializedILi1ELi1ELi32ELb0ELb0EEEJSG_NS5_IJNSQ_ISE_SB_EES1F_EEEaSH_aSH_NS1A_6fusion15FusionCallbacksIS1E_NS1H_17LinearCombinationIaiaiLNS_15FloatRoundStyleE2EEESG_S1G_JEEENS4_5SM1004TMEM4LOAD26SM100_TMEM_LOAD_16dp32b32xESX_NSY_INSZ_ILi2ELi4ELi3EEES12_NSQ_INS5_IJS13_SE_EEENS5_IJSE_SB_EEEEEEENS4_39AutoVectorizingCopyWithAssumedAlignmentILi128EEENS4_14SM90_TMA_STOREES1V_S1X_S1X_EEEvvEEEEvNT_6ParamsE,"ax",@progbits
	.align	128
.text._ZN7cutlass13device_kernelINS_4gemm6kernel13GemmUniversalIN4cute5tupleIJiiiiEEENS1_10collective13CollectiveMmaINS1_35MainloopSm100TmaUmmaWarpSpecializedILi54ELi2ELi4ENS5_IJNS4_1CILi1EEESB_SB_EEEEENS5_IJNSA_ILi64EEESE_NSA_ILi32EEEEEEaNS5_IJlSB_lEEEaSH_NS4_8TiledMMAINS4_8MMA_AtomIJNS4_15SM100_MMA_S8_SSIaaiLi64ELi64ELNS4_4UMMA5MajorE0ELSM_0ELNSL_8SaturateE0EEEEEENS4_6LayoutISC_NS5_IJNSA_ILi0EEESR_SR_EEEEENS5_IJNS4_10UnderscoreESU_SU_EEEEENS4_13SM90_TMA_LOADENS4_14ComposedLayoutINS4_7SwizzleILi1ELi4ELi3EEENS4_18smem_ptr_flag_bitsILi8EEENSQ_INS5_IJNSA_ILi8EEESF_EEENS5_IJSF_SB_EEEEEEEvNS4_8identityESX_S17_vS18_EENS_8epilogue10collective18CollectiveEpilogueINS1A_23Sm100TmaWarpSpecializedILi1ELi1ELi32ELb0ELb0EEEJSG_NS5_IJNSQ_ISE_SB_EES1F_EEEaSH_aSH_NS1A_6fusion15FusionCallbacksIS1E_NS1H_17LinearCombinationIaiaiLNS_15FloatRoundStyleE2EEESG_S1G_JEEENS4_5SM1004TMEM4LOAD26SM100_TMEM_LOAD_16dp32b32xESX_NSY_INSZ_ILi2ELi4ELi3EEES12_NSQ_INS5_IJS13_SE_EEENS5_IJSE_SB_EEEEEEENS4_39AutoVectorizingCopyWithAssumedAlignmentILi128EEENS4_14SM90_TMA_STOREES1V_S1X_S1X_EEEvvEEEEvNT_6ParamsE:
        .type           _ZN7cutlass13device_kernelINS_4gemm6kernel13GemmUniversalIN4cute5tupleIJiiiiEEENS1_10collective13CollectiveMmaINS1_35MainloopSm100TmaUmmaWarpSpecializedILi54ELi2ELi4ENS5_IJNS4_1CILi1EEESB_SB_EEEEENS5_IJNSA_ILi64EEESE_NSA_ILi32EEEEEEaNS5_IJlSB_lEEEaSH_NS4_8TiledMMAINS4_8MMA_AtomIJNS4_15SM100_MMA_S8_SSIaaiLi64ELi64ELNS4_4UMMA5MajorE0ELSM_0ELNSL_8SaturateE0EEEEEENS4_6LayoutISC_NS5_IJNSA_ILi0EEESR_SR_EEEEENS5_IJNS4_10UnderscoreESU_SU_EEEEENS4_13SM90_TMA_LOADENS4_14ComposedLayoutINS4_7SwizzleILi1ELi4ELi3EEENS4_18smem_ptr_flag_bitsILi8EEENSQ_INS5_IJNSA_ILi8EEESF_EEENS5_IJSF_SB_EEEEEEEvNS4_8identityESX_S17_vS18_EENS_8epilogue10collective18CollectiveEpilogueINS1A_23Sm100TmaWarpSpecializedILi1ELi1ELi32ELb0ELb0EEEJSG_NS5_IJNSQ_ISE_SB_EES1F_EEEaSH_aSH_NS1A_6fusion15FusionCallbacksIS1E_NS1H_17LinearCombinationIaiaiLNS_15FloatRoundStyleE2EEESG_S1G_JEEENS4_5SM1004TMEM4LOAD26SM100_TMEM_LOAD_16dp32b32xESX_NSY_INSZ_ILi2ELi4ELi3EEES12_NSQ_INS5_IJS13_SE_EEENS5_IJSE_SB_EEEEEEENS4_39AutoVectorizingCopyWithAssumedAlignmentILi128EEENS4_14SM90_TMA_STOREES1V_S1X_S1X_EEEvvEEEEvNT_6ParamsE,@function
        .size           _ZN7cutlass13device_kernelINS_4gemm6kernel13GemmUniversalIN4cute5tupleIJiiiiEEENS1_10collective13CollectiveMmaINS1_35MainloopSm100TmaUmmaWarpSpecializedILi54ELi2ELi4ENS5_IJNS4_1CILi1EEESB_SB_EEEEENS5_IJNSA_ILi64EEESE_NSA_ILi32EEEEEEaNS5_IJlSB_lEEEaSH_NS4_8TiledMMAINS4_8MMA_AtomIJNS4_15SM100_MMA_S8_SSIaaiLi64ELi64ELNS4_4UMMA5MajorE0ELSM_0ELNSL_8SaturateE0EEEEEENS4_6LayoutISC_NS5_IJNSA_ILi0EEESR_SR_EEEEENS5_IJNS4_10UnderscoreESU_SU_EEEEENS4_13SM90_TMA_LOADENS4_14ComposedLayoutINS4_7SwizzleILi1ELi4ELi3EEENS4_18smem_ptr_flag_bitsILi8EEENSQ_INS5_IJNSA_ILi8EEESF_EEENS5_IJSF_SB_EEEEEEEvNS4_8identityESX_S17_vS18_EENS_8epilogue10collective18CollectiveEpilogueINS1A_23Sm100TmaWarpSpecializedILi1ELi1ELi32ELb0ELb0EEEJSG_NS5_IJNSQ_ISE_SB_EES1F_EEEaSH_aSH_NS1A_6fusion15FusionCallbacksIS1E_NS1H_17LinearCombinationIaiaiLNS_15FloatRoundStyleE2EEESG_S1G_JEEENS4_5SM1004TMEM4LOAD26SM100_TMEM_LOAD_16dp32b32xESX_NSY_INSZ_ILi2ELi4ELi3EEES12_NSQ_INS5_IJS13_SE_EEENS5_IJSE_SB_EEEEEEENS4_39AutoVectorizingCopyWithAssumedAlignmentILi128EEENS4_14SM90_TMA_STOREES1V_S1X_S1X_EEEvvEEEEvNT_6ParamsE,(.L_x_279 - _ZN7cutlass13device_kernelINS_4gemm6kernel13GemmUniversalIN4cute5tupleIJiiiiEEENS1_10collective13CollectiveMmaINS1_35MainloopSm100TmaUmmaWarpSpecializedILi54ELi2ELi4ENS5_IJNS4_1CILi1EEESB_SB_EEEEENS5_IJNSA_ILi64EEESE_NSA_ILi32EEEEEEaNS5_IJlSB_lEEEaSH_NS4_8TiledMMAINS4_8MMA_AtomIJNS4_15SM100_MMA_S8_SSIaaiLi64ELi64ELNS4_4UMMA5MajorE0ELSM_0ELNSL_8SaturateE0EEEEEENS4_6LayoutISC_NS5_IJNSA_ILi0EEESR_SR_EEEEENS5_IJNS4_10UnderscoreESU_SU_EEEEENS4_13SM90_TMA_LOADENS4_14ComposedLayoutINS4_7SwizzleILi1ELi4ELi3EEENS4_18smem_ptr_flag_bitsILi8EEENSQ_INS5_IJNSA_ILi8EEESF_EEENS5_IJSF_SB_EEEEEEEvNS4_8identityESX_S17_vS18_EENS_8epilogue10collective18CollectiveEpilogueINS1A_23Sm100TmaWarpSpecializedILi1ELi1ELi32ELb0ELb0EEEJSG_NS5_IJNSQ_ISE_SB_EES1F_EEEaSH_aSH_NS1A_6fusion15FusionCallbacksIS1E_NS1H_17LinearCombinationIaiaiLNS_15FloatRoundStyleE2EEESG_S1G_JEEENS4_5SM1004TMEM4LOAD26SM100_TMEM_LOAD_16dp32b32xESX_NSY_INSZ_ILi2ELi4ELi3EEES12_NSQ_INS5_IJS13_SE_EEENS5_IJSE_SB_EEEEEEENS4_39AutoVectorizingCopyWithAssumedAlignmentILi128EEENS4_14SM90_TMA_STOREES1V_S1X_S1X_EEEvvEEEEvNT_6ParamsE)
        .other          _ZN7cutlass13device_kernelINS_4gemm6kernel13GemmUniversalIN4cute5tupleIJiiiiEEENS1_10collective13CollectiveMmaINS1_35MainloopSm100TmaUmmaWarpSpecializedILi54ELi2ELi4ENS5_IJNS4_1CILi1EEESB_SB_EEEEENS5_IJNSA_ILi64EEESE_NSA_ILi32EEEEEEaNS5_IJlSB_lEEEaSH_NS4_8TiledMMAINS4_8MMA_AtomIJNS4_15SM100_MMA_S8_SSIaaiLi64ELi64ELNS4_4UMMA5MajorE0ELSM_0ELNSL_8SaturateE0EEEEEENS4_6LayoutISC_NS5_IJNSA_ILi0EEESR_SR_EEEEENS5_IJNS4_10UnderscoreESU_SU_EEEEENS4_13SM90_TMA_LOADENS4_14ComposedLayoutINS4_7SwizzleILi1ELi4ELi3EEENS4_18smem_ptr_flag_bitsILi8EEENSQ_INS5_IJNSA_ILi8EEESF_EEENS5_IJSF_SB_EEEEEEEvNS4_8identityESX_S17_vS18_EENS_8epilogue10collective18CollectiveEpilogueINS1A_23Sm100TmaWarpSpecializedILi1ELi1ELi32ELb0ELb0EEEJSG_NS5_IJNSQ_ISE_SB_EES1F_EEEaSH_aSH_NS1A_6fusion15FusionCallbacksIS1E_NS1H_17LinearCombinationIaiaiLNS_15FloatRoundStyleE2EEESG_S1G_JEEENS4_5SM1004TMEM4LOAD26SM100_TMEM_LOAD_16dp32b32xESX_NSY_INSZ_ILi2ELi4ELi3EEES12_NSQ_INS5_IJS13_SE_EEENS5_IJSE_SB_EEEEEEENS4_39AutoVectorizingCopyWithAssumedAlignmentILi128EEENS4_14SM90_TMA_STOREES1V_S1X_S1X_EEEvvEEEEvNT_6ParamsE,@"STO_CUDA_ENTRY STV_DEFAULT"
_ZN7cutlass13device_kernelINS_4gemm6kernel13GemmUniversalIN4cute5tupleIJiiiiEEENS1_10collective13CollectiveMmaINS1_35MainloopSm100TmaUmmaWarpSpecializedILi54ELi2ELi4ENS5_IJNS4_1CILi1EEESB_SB_EEEEENS5_IJNSA_ILi64EEESE_NSA_ILi32EEEEEEaNS5_IJlSB_lEEEaSH_NS4_8TiledMMAINS4_8MMA_AtomIJNS4_15SM100_MMA_S8_SSIaaiLi64ELi64ELNS4_4UMMA5MajorE0ELSM_0ELNSL_8SaturateE0EEEEEENS4_6LayoutISC_NS5_IJNSA_ILi0EEESR_SR_EEEEENS5_IJNS4_10UnderscoreESU_SU_EEEEENS4_13SM90_TMA_LOADENS4_14ComposedLayoutINS4_7SwizzleILi1ELi4ELi3EEENS4_18smem_ptr_flag_bitsILi8EEENSQ_INS5_IJNSA_ILi8EEESF_EEENS5_IJSF_SB_EEEEEEEvNS4_8identityESX_S17_vS18_EENS_8epilogue10collective18CollectiveEpilogueINS1A_23Sm100TmaWarpSpecializedILi1ELi1ELi32ELb0ELb0EEEJSG_NS5_IJNSQ_ISE_SB_EES1F_EEEaSH_aSH_NS1A_6fusion15FusionCallbacksIS1E_NS1H_17LinearCombinationIaiaiLNS_15FloatRoundStyleE2EEESG_S1G_JEEENS4_5SM1004TMEM4LOAD26SM100_TMEM_LOAD_16dp32b32xESX_NSY_INSZ_ILi2ELi4ELi3EEES12_NSQ_INS5_IJS13_SE_EEENS5_IJSE_SB_EEEEEEENS4_39AutoVectorizingCopyWithAssumedAlignmentILi128EEENS4_14SM90_TMA_STOREES1V_S1X_S1X_EEEvvEEEEvNT_6ParamsE:
[----:B------:R-:W1:Y:S01]  /*0000*/  LDC R1, c[0x0][0x37c] ;  /* 0x0000df00ff017b82 */ /* 0x000e620000000800 */
[----:B------:R-:W2:Y:S01]  /*0010*/  S2R R103, SR_TID.X ;  /* 0x0000000000677919 */ /* 0x000ea20000002100 */
[----:B------:R-:W3:Y:S01]  /*0020*/  LDCU.64 UR4, c[0x0][0x890] ;  /* 0x00011200ff0477ac */ /* 0x000ee20008000a00 */
[----:B------:R-:W-:Y:S02]  /*0030*/  PRMT R98, RZ, 0x7610, R98 ;  /* 0x00007610ff627816 */ /* 0x000fe40000000062 */
[----:B------:R-:W-:Y:S01]  /*0040*/  ELECT P5, URZ, PT ;  /* 0x0000000000ff782f */ /* 0x000fe200038a0000 */
[----:B------:R-:W4:Y:S01]  /*0050*/  LDCU.64 UR40, c[0x0][0x358] ;  /* 0x00006b00ff2877ac */ /* 0x000f220008000a00 */
[----:B---3--:R-:W-:-:S04]  /*0060*/  UISETP.NE.U32.AND UP0, UPT, UR4, URZ, UPT ;  /* 0x000000ff0400728c */ /* 0x008fc8000bf05070 */
[----:B------:R-:W-:Y:S01]  /*0070*/  UISETP.NE.AND.EX UP0, UPT, UR5, URZ, UPT, UP0 ;  /* 0x000000ff0500728c */ /* 0x000fe2000bf05300 */
[----:B--2---:R-:W-:-:S05]  /*0080*/  SHF.R.U32.HI R106, RZ, 0x5, R103 ;  /* 0x00000005ff6a7819 */ /* 0x004fca0000011667 */
[----:B------:R-:W2:Y:S02]  /*0090*/  SHFL.IDX PT, R0, R106, RZ, 0x1f ;  /* 0x00001fff6a007589 */ /* 0x000ea400000e0000 */
[----:B--2---:R-:W-:Y:S01]  /*00a0*/  R2UR UR8, R0 ;  /* 0x00000000000872ca */ /* 0x004fe200000e0000 */
[----:B-1--4-:R-:W-:-:S14]  /*00b0*/  BRA.U UP0, `(.L_x_0) ;  /* 0x00000001002c7547 */ /* 0x012fdc000b800000 */
[----:B------:R-:W1:Y:S02]  /*00c0*/  LDCU.64 UR6, c[0x0][0x888] ;  /* 0x00011100ff0677ac */ /* 0x000e640008000a00 */
[----:B-1----:R-:W-:-:S04]  /*00d0*/  UISETP.NE.U32.AND UP0, UPT, UR6, URZ, UPT ;  /* 0x000000ff0600728c */ /* 0x002fc8000bf05070 */
[----:B------:R-:W-:-:S09]  /*00e0*/  UISETP.NE.AND.EX UP0, UPT, UR7, URZ, UPT, UP0 ;  /* 0x000000ff0700728c */ /* 0x000fd2000bf05300 */
[----:B------:R-:W-:Y:S05]  /*00f0*/  BRA.U !UP0, `(.L_x_1) ;  /* 0x0000000108107547 */ /* 0x000fea000b800000 */
[----:B------:R-:W1:Y:S02]  /*0100*/  LDC.64 R48, c[0x0][0x888] ;  /* 0x00022200ff307b82 */ /* 0x000e640000000a00 */
[----:B-1----:R1:W5:Y:S01]  /*0110*/  LDG.E R48, desc[UR40][R48.64] ;  /* 0x0000002830307981 */ /* 0x002362000c1e1900 */
[----:B------:R-:W-:Y:S01]  /*0120*/  HFMA2 R98, -RZ, RZ, 0, 5.9604644775390625e-08 ;  /* 0x00000001ff627431 */ /* 0x000fe200000001ff */
[----:B------:R-:W-:Y:S05]  /*0130*/  BRA `(.L_x_0) ;  /* 0x00000000000c7947 */ /* 0x000fea0003800000 */
.L_x_1:
[----:B------:R-:W1:Y:S01]  /*0140*/  LDCU UR6, c[0x0][0x880] ;  /* 0x00011000ff0677ac */ /* 0x000e620008000800 */
[----:B------:R-:W-:Y:S01]  /*0150*/  HFMA2 R98, -RZ, RZ, 0, 5.9604644775390625e-08 ;  /* 0x00000001ff627431 */ /* 0x000fe200000001ff */
[----:B-1----:R-:W-:-:S07]  /*0160*/  MOV R48, UR6 ;  /* 0x0000000600307c02 */ /* 0x002fce0008000f00 */
.L_x_0:
[----:B------:R-:W2:Y:S02]  /*0170*/  LDCU.64 UR6, c[0x0][0x8b0] ;  /* 0x00011600ff0677ac */ /* 0x000ea40008000a00 */
[----:B--2---:R-:W-:-:S04]  /*0180*/  UISETP.NE.U32.AND UP0, UPT, UR6, URZ, UPT ;  /* 0x000000ff0600728c */ /* 0x004fc8000bf05070 */
[----:B------:R-:W-:-:S09]  /*0190*/  UISETP.NE.AND.EX UP0, UPT, UR7, URZ, UPT, UP0 ;  /* 0x000000ff0700728c */ /* 0x000fd2000bf05300 */
[----:B------:R-:W-:Y:S05]  /*01a0*/  BRA.U UP0, `(.L_x_2) ;  /* 0x0000000100247547 */ /* 0x000fea000b800000 */
[----:B------:R-:W2:Y:S02]  /*01b0*/  LDCU.64 UR6, c[0x0][0x8a8] ;  /* 0x00011500ff0677ac */ /* 0x000ea40008000a00 */
[----:B--2---:R-:W-:-:S04]  /*01c0*/  UISETP.NE.U32.AND UP0, UPT, UR6, URZ, UPT ;  /* 0x000000ff0600728c */ /* 0x004fc8000bf05070 */
[----:B------:R-:W-:-:S09]  /*01d0*/  UISETP.NE.AND.EX UP0, UPT, UR7, URZ, UPT, UP0 ;  /* 0x000000ff0700728c */ /* 0x000fd2000bf05300 */
[----:B------:R-:W-:Y:S05]  /*01e0*/  BRA.U !UP0, `(.L_x_3) ;  /* 0x00000001080c7547 */ /* 0x000fea000b800000 */
[----:B------:R-:W2:Y:S02]  /*01f0*/  LDC.64 R2, c[0x0][0x8a8] ;  /* 0x00022a00ff027b82 */ /* 0x000ea40000000a00 */
[----:B--2---:R2:W5:Y:S01]  /*0200*/  LDG.E R47, desc[UR40][R2.64] ;  /* 0x00000028022f7981 */ /* 0x004562000c1e1900 */
[----:B------:R-:W-:Y:S05]  /*0210*/  BRA `(.L_x_2) ;  /* 0x0000000000087947 */ /* 0x000fea0003800000 */
.L_x_3:
[----:B------:R-:W2:Y:S02]  /*0220*/  LDCU UR6, c[0x0][0x8a0] ;  /* 0x00011400ff0677ac */ /* 0x000ea40008000800 */
[----:B--2---:R-:W-:Y:S02]  /*0230*/  MOV R47, UR6 ;  /* 0x00000006002f7c02 */ /* 0x004fe40008000f00 */
.L_x_2:
[----:B------:R-:W-:Y:S01]  /*0240*/  IMAD.U32 R0, RZ, RZ, UR8 ;  /* 0x00000008ff007e24 */ /* 0x000fe2000f8e00ff */
[----:B------:R-:W-:Y:S04]  /*0250*/  BSSY.RECONVERGENT B0, `(.L_x_4) ;  /* 0x000000c000007945 */ /* 0x000fe80003800200 */
[C---:B------:R-:W-:Y:S02]  /*0260*/  ISETP.NE.OR P1, PT, R0.reuse, 0x1, !P5 ;  /* 0x000000010000780c */ /* 0x040fe40006f25670 */
[----:B------:R-:W-:-:S11]  /*0270*/  ISETP.NE.OR P0, PT, R0, 0x3, !P5 ;  /* 0x000000030000780c */ /* 0x000fd60006f05670 */
[----:B------:R-:W-:Y:S05]  /*0280*/  @P1 BRA `(.L_x_5) ;  /* 0x0000000000201947 */ /* 0x000fea0003800000 */
[----:B------:R-:W3:Y:S02]  /*0290*/  LDCU.64 UR6, c[0x0][0x348] ;  /* 0x00006900ff0677ac */ /* 0x000ee40008000a00 */
[----:B---3--:R-:W-:Y:S02]  /*02a0*/  UIADD3 UR10, UP1, UPT, UR6, 0x80, URZ ;  /* 0x00000080060a7890 */ /* 0x008fe4000ff3e0ff */
[----:B------:R-:W-:Y:S02]  /*02b0*/  UIADD3 UR6, UP0, UPT, UR6, 0x180, URZ ;  /* 0x0000018006067890 */ /* 0x000fe4000ff1e0ff */
[----:B------:R-:W-:Y:S02]  /*02c0*/  UIADD3.X UR11, UPT, UPT, URZ, UR7, URZ, UP1, !UPT ;  /* 0x00000007ff0b7290 */ /* 0x000fe40008ffe4ff */
[----:B------:R-:W-:-:S07]  /*02d0*/  UIADD3.X UR7, UPT, UPT, URZ, UR7, URZ, UP0, !UPT ;  /* 0x00000007ff077290 */ /* 0x000fce00087fe4ff */
[----:B------:R3:W-:Y:S02]  /*02e0*/  UTMACCTL.PF [UR10] ;  /* 0x000000000a0079b9 */ /* 0x0007e40008040000 */
[----:B------:R3:W-:Y:S02]  /*02f0*/  UTMACCTL.PF [UR6] ;  /* 0x00000000060079b9 */ /* 0x0007e40008040000 */
[----:B---3--:R-:W-:Y:S01]  /*0300*/  NOP ;  /* 0x0000000000007918 */ /* 0x008fe20000000000 */
.L_x_5:
[----:B------:R-:W-:Y:S05]  /*0310*/  BSYNC.RECONVERGENT B0 ;  /* 0x0000000000007941 */ /* 0x000fea0003800200 */
.L_x_4:
[----:B------:R-:W-:Y:S04]  /*0320*/  BSSY.RECONVERGENT B0, `(.L_x_6) ;  /* 0x000000a000007945 */ /* 0x000fe80003800200 */
        /* <DEDUP_REMOVED lines=9> */
.L_x_7:
[----:B------:R-:W-:Y:S05]  /*03c0*/  BSYNC.RECONVERGENT B0 ;  /* 0x0000000000007941 */ /* 0x000fea0003800200 */
.L_x_6:
[----:B------:R-:W3:Y:S01]  /*03d0*/  LDCU.64 UR6, c[0x0][0x888] ;  /* 0x00011100ff0677ac */ /* 0x000ee20008000a00 */
[----:B------:R-:W-:Y:S02]  /*03e0*/  UISETP.EQ.U32.AND UP1, UPT, UR4, URZ, UPT ;  /* 0x000000ff0400728c */ /* 0x000fe4000bf22070 */
[----:B------:R-:W-:Y:S02]  /*03f0*/  UPLOP3.LUT UP2, UPT, UPT, UPT, UPT, 0x80, 0x8 ;  /* 0x000000000008789c */ /* 0x000fe40003f4f070 */
[----:B---3--:R-:W-:-:S04]  /*0400*/  UISETP.NE.U32.AND UP0, UPT, UR6, URZ, UPT ;  /* 0x000000ff0600728c */ /* 0x008fc8000bf05070 */
[----:B------:R-:W-:-:S04]  /*0410*/  UISETP.NE.AND.EX UP0, UPT, UR7, URZ, UPT, UP0 ;  /* 0x000000ff0700728c */ /* 0x000fc8000bf05300 */
[----:B------:R-:W-:-:S04]  /*0420*/  UISETP.EQ.OR.EX UP3, UPT, UR5, URZ, !UP0, UP1 ;  /* 0x000000ff0500728c */ /* 0x000fc8000c762710 */
[----:B------:R-:W-:-:S05]  /*0430*/  UP2UR UR44, UPR, URZ, 0x8 ;  /* 0x00000008ff2c7883 */ /* 0x000fca0008000000 */
[----:B------:R-:W-:Y:S07]  /*0440*/  BRA.U !UP3, `(.L_x_8) ;  /* 0x000000010b207547 */ /* 0x000fee000b800000 */
[----:B-----5:R-:W-:Y:S01]  /*0450*/  R2UR UR6, R48 ;  /* 0x00000000300672ca */ /* 0x020fe200000e0000 */
[----:B------:R-:W-:Y:S02]  /*0460*/  UISETP.NE.U32.AND UP2, UPT, UR4, URZ, UPT ;  /* 0x000000ff0400728c */ /* 0x000fe4000bf45070 */
[----:B------:R-:W-:Y:S02]  /*0470*/  USEL UR4, URZ, 0xffffffff, UP0 ;  /* 0xffffffffff047887 */ /* 0x000fe40008000000 */
[----:B------:R-:W-:-:S08]  /*0480*/  UISETP.NE.AND.EX UP2, UPT, UR5, URZ, UPT, UP2 ;  /* 0x000000ff0500728c */ /* 0x000fd0000bf45320 */
[----:B------:R-:W-:-:S04]  /*0490*/  UISETP.NE.AND UP1, UPT, UR6, URZ, UPT ;  /* 0x000000ff0600728c */ /* 0x000fc8000bf25270 */
[----:B------:R-:W-:-:S04]  /*04a0*/  @!UP2 USEL UR4, URZ, 0xffffffff, UP1 ;  /* 0xffffffffff04a887 */ /* 0x000fc80008800000 */
[----:B------:R-:W-:-:S04]  /*04b0*/  ULOP3.LUT UR4, UR4, 0x1, URZ, 0xc0, !UPT ;  /* 0x0000000104047892 */ /* 0x000fc8000f8ec0ff */
[----:B------:R-:W-:-:S11]  /*04c0*/  UISETP.NE.U32.AND UP2, UPT, UR4, 0x1, UPT ;  /* 0x000000010400788c */ /* 0x000fd6000bf45070 */
.L_x_8:
[----:B--2---:R-:W2:Y:S01]  /*04d0*/  SHFL.IDX PT, R2, R106, RZ, 0x1f ;  /* 0x00001fff6a027589 */ /* 0x004ea200000e0000 */
[----:B------:R-:W-:-:S04]  /*04e0*/  UISETP.NE.AND UP1, UPT, UR8, 0x2, UPT ;  /* 0x000000020800788c */ /* 0x000fc8000bf25270 */
[----:B------:R-:W-:Y:S01]  /*04f0*/  USEL UR13, URZ, 0x1, UP1 ;  /* 0x00000001ff0d7887 */ /* 0x000fe20008800000 */
[----:B--2---:R-:W-:-:S13]  /*0500*/  ISETP.NE.AND P0, PT, R2, RZ, PT ;  /* 0x000000ff0200720c */ /* 0x004fda0003f05270 */
[----:B------:R-:W-:Y:S05]  /*0510*/  @P0 BRA `(.L_x_9) ;  /* 0x0000000400e40947 */ /* 0x000fea0003800000 */
[----:B------:R-:W-:Y:S01]  /*0520*/  ELECT P0, URZ, PT ;  /* 0x0000000000ff782f */ /* 0x000fe20003800000 */
[----:B------:R-:W-:-:S12]  /*0530*/  BSSY.RECONVERGENT B0, `(.L_x_9) ;  /* 0x0000077000007945 */ /* 0x000fd80003800200 */
[----:B------:R-:W-:Y:S05]  /*0540*/  @!P0 BRA `(.L_x_10) ;  /* 0x0000000400d48947 */ /* 0x000fea0003800000 */
[----:B------:R-:W2:Y:S01]  /*0550*/  S2UR UR5, SR_CgaCtaId ;  /* 0x00000000000579c3 */ /* 0x000ea20000008800 */
[----:B------:R-:W-:Y:S01]  /*0560*/  UMOV UR6, 0x400 ;  /* 0x0000040000067882 */ /* 0x000fe20000000000 */
[----:B------:R-:W-:Y:S01]  /*0570*/  UMOV UR4, 0x1 ;  /* 0x0000000100047882 */ /* 0x000fe20000000000 */
[----:B--2---:R-:W-:Y:S02]  /*0580*/  ULEA UR5, UR5, UR6, 0x18 ;  /* 0x0000000605057291 */ /* 0x004fe4000f8ec0ff */
[----:B------:R-:W-:-:S04]  /*0590*/  UIADD3 UR6, UPT, UPT, -UR4, 0x100000, URZ ;  /* 0x0010000004067890 */ /* 0x000fc8000fffe1ff */
[----:B------:R-:W-:Y:S02]  /*05a0*/  USHF.L.U32 UR7, UR6, 0xb, URZ ;  /* 0x0000000b06077899 */ /* 0x000fe400080006ff */
[----:B------:R-:W-:Y:S01]  /*05b0*/  USHF.L.U32 UR6, UR6, 0x1, URZ ;  /* 0x0000000106067899 */ /* 0x000fe200080006ff */
[----:B------:R-:W2:Y:S11]  /*05c0*/  FENCE.VIEW.ASYNC.S ;  /* 0x00000000000073c6 */ /* 0x000eb60000000000 */
[----:B--2---:R2:W3:Y:S01]  /*05d0*/  SYNCS.EXCH.64 URZ, [UR5], UR6 ;  /* 0x0000000605ff75b2 */ /* 0x0044e20008000100 */
[----:B------:R2:W4:Y:S01]  /*05e0*/  SYNCS.EXCH.64 URZ, [UR5+0x1b0], UR6 ;  /* 0x0001b00605ff75b2 */ /* 0x0005220008000100 */
[----:B------:R2:W1:Y:S01]  /*05f0*/  SYNCS.EXCH.64 URZ, [UR5+0x8], UR6 ;  /* 0x0000080605ff75b2 */ /* 0x0004620008000100 */
        /* <DEDUP_REMOVED lines=104> */
[----:B------:R2:W1:Y:S02]  /*0c80*/  SYNCS.EXCH.64 URZ, [UR5+0x358], UR6 ;  /* 0x0003580605ff75b2 */ /* 0x0004640008000100 */
[----:B--234-:R-:W-:Y:S01]  /*0c90*/  NOP ;  /* 0x0000000000007918 */ /* 0x01cfe20000000000 */
.L_x_10:
[----:B------:R-:W-:Y:S05]  /*0ca0*/  BSYNC.RECONVERGENT B0 ;  /* 0x0000000000007941 */ /* 0x000fea0003800200 */
.L_x_9:
[----:B------:R-:W2:Y:S01]  /*0cb0*/  SHFL.IDX PT, R2, R106, RZ, 0x1f ;  /* 0x00001fff6a027589 */ /* 0x000ea200000e0000 */
[----:B------:R-:W-:Y:S01]  /*0cc0*/  NOP ;  /* 0x0000000000007918 */ /* 0x000fe20000000000 */
[----:B--2---:R-:W-:-:S13]  /*0cd0*/  ISETP.NE.AND P0, PT, R2, 0x1, PT ;  /* 0x000000010200780c */ /* 0x004fda0003f05270 */
[----:B------:R-:W-:Y:S05]  /*0ce0*/  @P0 BRA `(.L_x_11) ;  /* 0x0000000000400947 */ /* 0x000fea0003800000 */
[----:B------:R-:W2:Y:S01]  /*0cf0*/  S2UR UR6, SR_CgaCtaId ;  /* 0x00000000000679c3 */ /* 0x000ea20000008800 */
[----:B------:R-:W-:Y:S01]  /*0d00*/  UMOV UR7, 0x400 ;  /* 0x0000040000077882 */ /* 0x000fe20000000000 */
[----:B------:R-:W-:Y:S01]  /*0d10*/  UMOV UR5, 0x20 ;  /* 0x0000002000057882 */ /* 0x000fe20000000000 */
[----:B------:R-:W-:Y:S01]  /*0d20*/  UMOV UR4, 0x80 ;  /* 0x0000008000047882 */ /* 0x000fe20000000000 */
[----:B------:R-:W-:-:S04]  /*0d30*/  UIADD3 UR10, UPT, UPT, -UR5, 0x100000, URZ ;  /* 0x00100000050a7890 */ /* 0x000fc8000fffe1ff */
[----:B------:R-:W-:Y:S02]  /*0d40*/  USHF.L.U32 UR11, UR10, 0xb, URZ ;  /* 0x0000000b0a0b7899 */ /* 0x000fe400080006ff */
[----:B------:R-:W-:Y:S02]  /*0d50*/  USHF.L.U32 UR10, UR10, 0x1, URZ ;  /* 0x000000010a0a7899 */ /* 0x000fe400080006ff */
[----:B------:R-:W-:-:S04]  /*0d60*/  UIADD3 UR4, UPT, UPT, -UR4, 0x100000, URZ ;  /* 0x0010000004047890 */ /* 0x000fc8000fffe1ff */
[----:B------:R-:W-:Y:S02]  /*0d70*/  USHF.L.U32 UR5, UR4, 0xb, URZ ;  /* 0x0000000b04057899 */ /* 0x000fe400080006ff */
[----:B------:R-:W-:Y:S01]  /*0d80*/  USHF.L.U32 UR4, UR4, 0x1, URZ ;  /* 0x0000000104047899 */ /* 0x000fe200080006ff */
[----:B------:R-:W-:Y:S01]  /*0d90*/  ELECT P0, URZ, PT ;  /* 0x0000000000ff782f */ /* 0x000fe20003800000 */
[----:B--2---:R-:W-:Y:S01]  /*0da0*/  ULEA UR6, UR6, UR7, 0x18 ;  /* 0x0000000706067291 */ /* 0x004fe2000f8ec0ff */
[----:B------:R-:W2:Y:S11]  /*0db0*/  FENCE.VIEW.ASYNC.S ;  /* 0x00000000000073c6 */ /* 0x000eb60000000000 */
[----:B--2---:R2:W3:Y:S01]  /*0dc0*/  SYNCS.EXCH.64 URZ, [UR6+0x360], UR10 ;  /* 0x0003600a06ff75b2 */ /* 0x0044e20008000100 */
[----:B------:R2:W4:Y:S01]  /*0dd0*/  SYNCS.EXCH.64 URZ, [UR6+0x368], UR4 ;  /* 0x0003680406ff75b2 */ /* 0x0005220008000100 */
[----:B------:R-:W-:Y:S01]  /*0de0*/  NOP ;  /* 0x0000000000007918 */ /* 0x000fe20000000000 */
.L_x_11:
[----:B------:R-:W1:Y:S01]  /*0df0*/  SHFL.IDX PT, R2, R106, RZ, 0x1f ;  /* 0x00001fff6a027589 */ /* 0x000e6200000e0000 */
[----:B------:R-:W-:Y:S01]  /*0e00*/  NOP ;  /* 0x0000000000007918 */ /* 0x000fe20000000000 */
[----:B-1----:R-:W-:-:S13]  /*0e10*/  ISETP.NE.AND P0, PT, R2, 0x3, PT ;  /* 0x000000030200780c */ /* 0x002fda0003f05270 */
[----:B------:R-:W-:Y:S05]  /*0e20*/  @P0 BRA `(.L_x_12) ;  /* 0x0000000000300947 */ /* 0x000fea0003800000 */
[----:B--2---:R-:W1:Y:S01]  /*0e30*/  S2UR UR5, SR_CgaCtaId ;  /* 0x00000000000579c3 */ /* 0x004e620000008800 */
[----:B------:R-:W-:Y:S01]  /*0e40*/  UMOV UR6, 0x400 ;  /* 0x0000040000067882 */ /* 0x000fe20000000000 */
[----:B------:R-:W-:Y:S01]  /*0e50*/  UMOV UR4, 0x20 ;  /* 0x0000002000047882 */ /* 0x000fe20000000000 */
[----:B------:R-:W-:Y:S01]  /*0e60*/  ELECT P0, URZ, PT ;  /* 0x0000000000ff782f */ /* 0x000fe20003800000 */
[----:B-1----:R-:W-:Y:S02]  /*0e70*/  ULEA UR5, UR5, UR6, 0x18 ;  /* 0x0000000605057291 */ /* 0x002fe4000f8ec0ff */
[----:B------:R-:W-:-:S04]  /*0e80*/  UIADD3 UR6, UPT, UPT, -UR4, 0x100000, URZ ;  /* 0x0010000004067890 */ /* 0x000fc8000fffe1ff */
[----:B------:R-:W-:Y:S02]  /*0e90*/  USHF.L.U32 UR7, UR6, 0xb, URZ ;  /* 0x0000000b06077899 */ /* 0x000fe400080006ff */
[----:B------:R-:W-:Y:S01]  /*0ea0*/  USHF.L.U32 UR6, UR6, 0x1, URZ ;  /* 0x0000000106067899 */ /* 0x000fe200080006ff */
[----:B------:R-:W1:Y:S11]  /*0eb0*/  FENCE.VIEW.ASYNC.S ;  /* 0x00000000000073c6 */ /* 0x000e760000000000 */
[----:B-1----:R1:W2:Y:S01]  /*0ec0*/  SYNCS.EXCH.64 URZ, [UR5+0x370], UR6 ;  /* 0x0003700605ff75b2 */ /* 0x0022a20008000100 */
[----:B------:R1:W1:Y:S01]  /*0ed0*/  SYNCS.EXCH.64 URZ, [UR5+0x378], UR6 ;  /* 0x0003780605ff75b2 */ /* 0x0002620008000100 */
[----:B------:R-:W-:Y:S01]  /*0ee0*/  NOP ;  /* 0x0000000000007918 */ /* 0x000fe20000000000 */
.L_x_12:
[----:B------:R-:W3:Y:S01]  /*0ef0*/  SHFL.IDX PT, R2, R106, RZ, 0x1f ;  /* 0x00001fff6a027589 */ /* 0x000ee200000e0000 */
[----:B------:R-:W-:Y:S01]  /*0f00*/  NOP ;  /* 0x0000000000007918 */ /* 0x000fe20000000000 */
[----:B---3--:R-:W-:-:S13]  /*0f10*/  ISETP.NE.AND P0, PT, R2, 0x4, PT ;  /* 0x000000040200780c */ /* 0x008fda0003f05270 */
[----:B------:R-:W-:Y:S05]  /*0f20*/  @P0 BRA `(.L_x_13) ;  /* 0x00000000004c0947 */ /* 0x000fea0003800000 */
[----:B-12---:R-:W1:Y:S01]  /*0f30*/  S2UR UR5, SR_CgaCtaId ;  /* 0x00000000000579c3 */ /* 0x006e620000008800 */
[----:B------:R-:W-:Y:S01]  /*0f40*/  UMOV UR7, 0x100 ;  /* 0x0000010000077882 */ /* 0x000fe20000000000 */
[----:B------:R-:W-:Y:S01]  /*0f50*/  UMOV UR6, 0x400 ;  /* 0x0000040000067882 */ /* 0x000fe20000000000 */
[----:B------:R-:W-:Y:S01]  /*0f60*/  USEL UR7, UR7, 0xe0, UP2 ;  /* 0x000000e007077887 */ /* 0x000fe20009000000 */
[----:B------:R-:W-:Y:S01]  /*0f70*/  UMOV UR4, 0x1 ;  /* 0x0000000100047882 */ /* 0x000fe20000000000 */
[----:B------:R-:W-:Y:S01]  /*0f80*/  ELECT P0, URZ, PT ;  /* 0x0000000000ff782f */ /* 0x000fe20003800000 */
[----:B------:R-:W-:-:S04]  /*0f90*/  UIADD3 UR10, UPT, UPT, -UR4, 0x100000, URZ ;  /* 0x00100000040a7890 */ /* 0x000fc8000fffe1ff */
[----:B------:R-:W-:Y:S02]  /*0fa0*/  USHF.L.U32 UR11, UR10, 0xb, URZ ;  /* 0x0000000b0a0b7899 */ /* 0x000fe400080006ff */
[----:B------:R-:W-:Y:S02]  /*0fb0*/  USHF.L.U32 UR10, UR10, 0x1, URZ ;  /* 0x000000010a0a7899 */ /* 0x000fe400080006ff */
[----:B-1----:R-:W-:Y:S02]  /*0fc0*/  ULEA UR5, UR5, UR6, 0x18 ;  /* 0x0000000605057291 */ /* 0x002fe4000f8ec0ff */
[----:B------:R-:W-:-:S04]  /*0fd0*/  UIADD3 UR6, UPT, UPT, -UR7, 0x100000, URZ ;  /* 0x0010000007067890 */ /* 0x000fc8000fffe1ff */
[----:B------:R-:W-:Y:S02]  /*0fe0*/  USHF.L.U32 UR7, UR6, 0xb, URZ ;  /* 0x0000000b06077899 */ /* 0x000fe400080006ff */
[----:B------:R-:W-:Y:S01]  /*0ff0*/  USHF.L.U32 UR6, UR6, 0x1, URZ ;  /* 0x0000000106067899 */ /* 0x000fe200080006ff */
[----:B------:R-:W1:Y:S03]  /*1000*/  FENCE.VIEW.ASYNC.S ;  /* 0x00000000000073c6 */ /* 0x000e660000000000 */
[----:B-1----:R3:W1:Y:S08]  /*1010*/  SYNCS.EXCH.64 URZ, [UR5+0x380], UR10 ;  /* 0x0003800a05ff75b2 */ /* 0x0026700008000100 */
[----:B------:R3:W2:Y:S01]  /*1020*/  SYNCS.EXCH.64 URZ, [UR5+0x390], UR6 ;  /* 0x0003900605ff75b2 */ /* 0x0006a20008000100 */
[----:B------:R3:W1:Y:S01]  /*1030*/  SYNCS.EXCH.64 URZ, [UR5+0x388], UR10 ;  /* 0x0003880a05ff75b2 */ /* 0x0006620008000100 */
[----:B------:R3:W1:Y:S02]  /*1040*/  SYNCS.EXCH.64 URZ, [UR5+0x398], UR6 ;  /* 0x0003980605ff75b2 */ /* 0x0006640008000100 */
[----:B---3--:R-:W-:Y:S01]  /*1050*/  NOP ;  /* 0x0000000000007918 */ /* 0x008fe20000000000 */
.L_x_13:
[----:B------:R-:W3:Y:S01]  /*1060*/  SHFL.IDX PT, R2, R106, RZ, 0x1f ;  /* 0x00001fff6a027589 */ /* 0x000ee200000e0000 */
[----:B------:R-:W-:Y:S01]  /*1070*/  NOP ;  /* 0x0000000000007918 */ /* 0x000fe20000000000 */
[----:B---3--:R-:W-:-:S13]  /*1080*/  ISETP.NE.AND P0, PT, R2, 0x5, PT ;  /* 0x000000050200780c */ /* 0x008fda0003f05270 */
[----:B------:R-:W-:Y:S05]  /*1090*/  @P0 BRA `(.L_x_14) ;  /* 0x0000000000580947 */ /* 0x000fea0003800000 */
[----:B-12---:R-:W1:Y:S01]  /*10a0*/  S2UR UR6, SR_CgaCtaId ;  /* 0x00000000000679c3 */ /* 0x006e620000008800 */
        /* <DEDUP_REMOVED lines=10> */
[----:B-1----:R-:W-:Y:S01]  /*1150*/  ULEA UR6, UR6, UR7, 0x18 ;  /* 0x0000000706067291 */ /* 0x002fe2000f8ec0ff */
[----:B------:R-:W1:Y:S11]  /*1160*/  FENCE.VIEW.ASYNC.S ;  /* 0x00000000000073c6 */ /* 0x000e760000000000 */
[----:B-1----:R3:W1:Y:S01]  /*1170*/  SYNCS.EXCH.64 URZ, [UR6+0x3a0], UR10 ;  /* 0x0003a00a06ff75b2 */ /* 0x0026620008000100 */
[----:B------:R3:W2:Y:S01]  /*1180*/  SYNCS.EXCH.64 URZ, [UR6+0x3c0], UR4 ;  /* 0x0003c00406ff75b2 */ /* 0x0006a20008000100 */
[----:B------:R3:W1:Y:S01]  /*1190*/  SYNCS.EXCH.64 URZ, [UR6+0x3a8], UR10 ;  /* 0x0003a80a06ff75b2 */ /* 0x0006620008000100 */
[----:B------:R3:W1:Y:S01]  /*11a0*/  SYNCS.EXCH.64 URZ, [UR6+0x3c8], UR4 ;  /* 0x0003c80406ff75b2 */ /* 0x0006620008000100 */
[----:B------:R3:W1:Y:S01]  /*11b0*/  SYNCS.EXCH.64 URZ, [UR6+0x3b0], UR10 ;  /* 0x0003b00a06ff75b2 */ /* 0x0006620008000100 */
[----:B------:R3:W1:Y:S01]  /*11c0*/  SYNCS.EXCH.64 URZ, [UR6+0x3d0], UR4 ;  /* 0x0003d00406ff75b2 */ /* 0x0006620008000100 */
[----:B------:R3:W1:Y:S01]  /*11d0*/  SYNCS.EXCH.64 URZ, [UR6+0x3b8], UR10 ;  /* 0x0003b80a06ff75b2 */ /* 0x0006620008000100 */
[----:B------:R3:W1:Y:S02]  /*11e0*/  SYNCS.EXCH.64 URZ, [UR6+0x3d8], UR4 ;  /* 0x0003d80406ff75b2 */ /* 0x0006640008000100 */
[----:B---3--:R-:W-:Y:S01]  /*11f0*/  NOP ;  /* 0x0000000000007918 */ /* 0x008fe20000000000 */
.L_x_14:
[----:B------:R-:W3:Y:S01]  /*1200*/  SHFL.IDX PT, R2, R106, RZ, 0x1f ;  /* 0x00001fff6a027589 */ /* 0x000ee200000e0000 */
[----:B------:R-:W-:Y:S01]  /*1210*/  NOP ;  /* 0x0000000000007918 */ /* 0x000fe20000000000 */
[----:B---3--:R-:W-:-:S13]  /*1220*/  ISETP.NE.AND P0, PT, R2, 0x3, PT ;  /* 0x000000030200780c */ /* 0x008fda0003f05270 */
[----:B------:R-:W-:Y:S05]  /*1230*/  @P0 BRA `(.L_x_15) ;  /* 0x0000000000380947 */ /* 0x000fea0003800000 */
[----:B-12---:R-:W1:Y:S01]  /*1240*/  S2UR UR5, SR_CgaCtaId ;  /* 0x00000000000579c3 */ /* 0x006e620000008800 */
        /* <DEDUP_REMOVED lines=8> */
[----:B-1----:R3:W1:Y:S01]  /*12d0*/  SYNCS.EXCH.64 URZ, [UR5+0x3e0], UR6 ;  /* 0x0003e00605ff75b2 */ /* 0x0026620008000100 */
[----:B------:R3:W2:Y:S01]  /*12e0*/  SYNCS.EXCH.64 URZ, [UR5+0x3f0], UR6 ;  /* 0x0003f00605ff75b2 */ /* 0x0006a20008000100 */
[----:B------:R3:W1:Y:S01]  /*12f0*/  SYNCS.EXCH.64 URZ, [UR5+0x3e8], UR6 ;  /* 0x0003e80605ff75b2 */ /* 0x0006620008000100 */
[----:B------:R3:W1:Y:S02]  /*1300*/  SYNCS.EXCH.64 URZ, [UR5+0x3f8], UR6 ;  /* 0x0003f80605ff75b2 */ /* 0x0006640008000100 */
[----:B---3--:R-:W-:Y:S01]  /*1310*/  NOP ;  /* 0x0000000000007918 */ /* 0x008fe20000000000 */
.L_x_15:
[----:B-12---:R-:W1:Y:S01]  /*1320*/  S2UR UR5, SR_CTAID.X ;  /* 0x00000000000579c3 */ /* 0x006e620000002500 */
[----:B------:R-:W-:-:S05]  /*1330*/  CS2R.32 R99, SR_CgaSize ;  /* 0x0000000000637805 */ /* 0x000fca0000008a00 */
[----:B------:R-:W-:-:S05]  /*1340*/  IMAD R99, R99, -0xa0, RZ ;  /* 0xffffff6063637824 */ /* 0x000fca00078e02ff */
[----:B------:R-:W-:-:S14]  /*1350*/  R2UR UR7, R99 ;  /* 0x00000000630772ca */ /* 0x000fdc00000e0000 */
[----:B------:R-:W2:Y:S01]  /*1360*/  LDCU UR7, c[0x0][UR7+0x2b0] ;  /* 0x00005600070777ac */ /* 0x000ea20008000800 */
[----:B------:R-:W-:Y:S01]  /*1370*/  NOP ;  /* 0x0000000000007918 */ /* 0x000fe20000000000 */
[----:B------:R-:W-:-:S05]  /*1380*/  CS2R.32 R99, SR_CgaSize ;  /* 0x0000000000637805 */ /* 0x000fca0000008a00 */
[----:B------:R-:W-:-:S05]  /*1390*/  IMAD R99, R99, -0xa0, RZ ;  /* 0xffffff6063637824 */ /* 0x000fca00078e02ff */
[----:B------:R-:W-:-:S14]  /*13a0*/  R2UR UR6, R99 ;  /* 0x00000000630672ca */ /* 0x000fdc00000e0000 */
[----:B------:R-:W3:Y:S01]  /*13b0*/  LDCU UR6, c[0x0][UR6+0x2b4] ;  /* 0x00005680060677ac */ /* 0x000ee20008000800 */
[----:B------:R-:W4:Y:S08]  /*13c0*/  S2UR UR4, SR_CTAID.Y ;  /* 0x00000000000479c3 */ /* 0x000f300000002600 */
[----:B------:R-:W3:Y:S01]  /*13d0*/  LDC R9, c[0x0][0xb24] ;  /* 0x0002c900ff097b82 */ /* 0x000ee20000000800 */
[----:B-1----:R-:W-:-:S02]  /*13e0*/  I2FP.F32.U32 R5, UR5 ;  /* 0x0000000500057c45 */ /* 0x002fc40008201000 */
[----:B------:R-:W-:-:S05]  /*13f0*/  CS2R.32 R3, SR_CgaSize ;  /* 0x0000000000037805 */ /* 0x000fca0000008a00 */
[----:B------:R-:W-:-:S06]  /*1400*/  IMAD R3, R3, -0xa0, RZ ;  /* 0xffffff6003037824 */ /* 0x000fcc00078e02ff */
[----:B------:R-:W1:Y:S01]  /*1410*/  LDC R3, c[0x0][R3+0x2a0] ;  /* 0x0000a80003037b82 */ /* 0x000e620000000800 */
[----:B------:R-:W-:Y:S01]  /*1420*/  MOV R99, UR5 ;  /* 0x0000000500637c02 */ /* 0x000fe20008000f00 */
[----:B--2---:R-:W-:Y:S01]  /*1430*/  FMUL R5, R5, UR7 ;  /* 0x0000000705057c20 */ /* 0x004fe20008400000 */
[----:B----4-:R-:W-:Y:S02]  /*1440*/  I2FP.F32.U32 R4, UR4 ;  /* 0x0000000400047c45 */ /* 0x010fe40008201000 */
[----:B------:R-:W-:-:S05]  /*1450*/  CS2R.32 R2, SR_CgaSize ;  /* 0x0000000000027805 */ /* 0x000fca0000008a00 */
[----:B------:R-:W-:-:S06]  /*1460*/  IMAD R2, R2, -0xa0, RZ ;  /* 0xffffff6002027824 */ /* 0x000fcc00078e02ff */
[----:B------:R-:W2:Y:S01]  /*1470*/  LDC R2, c[0x0][R2+0x2a4] ;  /* 0x0000a90002027b82 */ /* 0x000ea20000000800 */
[----:B------:R-:W4:Y:S01]  /*1480*/  F2I.U32.TRUNC.NTZ R96, R5 ;  /* 0x0000000500607305 */ /* 0x000f22000020f000 */
[----:B------:R-:W-:Y:S01]  /*1490*/  MOV R97, UR4 ;  /* 0x0000000400617c02 */ /* 0x000fe20008000f00 */
[----:B---3--:R-:W-:-:S05]  /*14a0*/  FMUL R4, R4, UR6 ;  /* 0x0000000604047c20 */ /* 0x008fca0008400000 */
[----:B------:R-:W-:Y:S01]  /*14b0*/  BAR.SYNC.DEFER_BLOCKING 0x0 ;  /* 0x0000000000007b1d */ /* 0x000fe20000010000 */
[----:B------:R-:W-:-:S05]  /*14c0*/  ISETP.GE.AND P0, PT, R9, 0x1, PT ;  /* 0x000000010900780c */ /* 0x000fca0003f06270 */
[----:B------:R-:W3:Y:S02]  /*14d0*/  F2I.U32.TRUNC.NTZ R81, R4 ;  /* 0x0000000400517305 */ /* 0x000ee4000020f000 */
[----:B------:R-:W2:Y:S01]  /*14e0*/  S2UR UR36, SR_CTAID.Z ;  /* 0x00000000002479c3 */ /* 0x000ea20000002700 */
[----:B----4-:R-:W-:-:S05]  /*14f0*/  IADD3 R96, PT, PT, -R96, RZ, RZ ;  /* 0x000000ff60607210 */ /* 0x010fca0007ffe1ff */
[----:B-1----:R-:W-:Y:S01]  /*1500*/  IMAD R96, R3, R96, UR5 ;  /* 0x0000000503607e24 */ /* 0x002fe2000f8e0260 */
[----:B---3--:R-:W-:-:S05]  /*1510*/  IADD3 R81, PT, PT, -R81, RZ, RZ ;  /* 0x000000ff51517210 */ /* 0x008fca0007ffe1ff */
[----:B--2---:R-:W-:Y:S01]  /*1520*/  IMAD R81, R2, R81, UR4 ;  /* 0x0000000402517e24 */ /* 0x004fe2000f8e0251 */
[----:B------:R-:W-:Y:S06]  /*1530*/  @!P0 BRA `(.L_x_16) ;  /* 0x0000000000b88947 */ /* 0x000fec0003800000 */
[----:B------:R-:W1:Y:S01]  /*1540*/  LDC.64 R4, c[0x0][0xb18] ;  /* 0x0002c600ff047b82 */ /* 0x000e620000000a00 */
[----:B------:R-:W-:-:S07]  /*1550*/  ISETP.NE.AND P0, PT, R9, 0x1, PT ;  /* 0x000000010900780c */ /* 0x000fce0003f05270 */
[----:B------:R-:W2:Y:S08]  /*1560*/  LDC R10, c[0x0][0xb0c] ;  /* 0x0002c300ff0a7b82 */ /* 0x000eb00000000800 */
[----:B------:R-:W3:Y:S08]  /*1570*/  LDC R11, c[0x0][0x370] ;  /* 0x0000dc00ff0b7b82 */ /* 0x000ef00000000800 */
[----:B------:R-:W4:Y:S01]  /*1580*/  LDC R12, c[0x0][0x374] ;  /* 0x0000dd00ff0c7b82 */ /* 0x000f220000000800 */
[----:B-1----:R-:W-:-:S07]  /*1590*/  ISETP.NE.AND P1, PT, R4, 0x1, PT ;  /* 0x000000010400780c */ /* 0x002fce0003f25270 */
[----:B------:R-:W3:Y:S01]  /*15a0*/  LDC.64 R6, c[0x0][0xb10] ;  /* 0x0002c400ff067b82 */ /* 0x000ee20000000a00 */
[----:B--2---:R-:W-:-:S07]  /*15b0*/  ISETP.NE.AND P2, PT, R10, 0x1, PT ;  /* 0x000000010a00780c */ /* 0x004fce0003f45270 */
[----:B------:R-:W1:Y:S08]  /*15c0*/  LDC R8, c[0x0][0xb20] ;  /* 0x0002c800ff087b82 */ /* 0x000e700000000800 */
[----:B------:R-:W2:Y:S01]  /*15d0*/  LDC.64 R2, c[0x0][0xb28] ;  /* 0x0002ca00ff027b82 */ /* 0x000ea20000000a00 */
[----:B----4-:R-:W-:-:S04]  /*15e0*/  IMAD.HI.U32 R13, R12, R5, RZ ;  /* 0x000000050c0d7227 */ /* 0x010fc800078e00ff */
[----:B------:R-:W-:-:S04]  /*15f0*/  IMAD.HI.U32 R5, R97, R5, RZ ;  /* 0x0000000561057227 */ /* 0x000fc800078e00ff */
[----:B---3--:R-:W-:-:S04]  /*1600*/  IMAD.HI.U32 R14, R11, R6, RZ ;  /* 0x000000060b0e7227 */ /* 0x008fc800078e00ff */
[----:B------:R-:W-:Y:S01]  /*1610*/  IMAD.HI.U32 R16, R99, R6, RZ ;  /* 0x0000000663107227 */ /* 0x000fe200078e00ff */
[-C--:B------:R-:W-:Y:S02]  /*1620*/  @P2 SHF.R.U32.HI R11, RZ, R7.reuse, R14 ;  /* 0x00000007ff0b2219 */ /* 0x080fe4000001160e */
[-C--:B-1----:R-:W-:Y:S02]  /*1630*/  @P1 SHF.R.U32.HI R12, RZ, R8.reuse, R13 ;  /* 0x00000008ff0c1219 */ /* 0x082fe4000001160d */
[----:B------:R-:W-:Y:S02]  /*1640*/  SHF.R.U32.HI R8, RZ, R8, R5 ;  /* 0x00000008ff087219 */ /* 0x000fe40000011605 */
[----:B------:R-:W-:Y:S02]  /*1650*/  SHF.R.U32.HI R16, RZ, R7, R16 ;  /* 0x00000007ff107219 */ /* 0x000fe40000011610 */
[----:B------:R-:W-:Y:S01]  /*1660*/  SEL R5, R97, R8, !P1 ;  /* 0x0000000861057207 */ /* 0x000fe20004800000 */
[----:B--2---:R-:W-:Y:S01]  /*1670*/  IMAD.HI.U32 R14, R12, R2, RZ ;  /* 0x000000020c0e7227 */ /* 0x004fe200078e00ff */
[----:B------:R-:W-:-:S03]  /*1680*/  SEL R7, R99, R16, !P2 ;  /* 0x0000001063077207 */ /* 0x000fc60005000000 */
[----:B------:R-:W-:Y:S01]  /*1690*/  IMAD.HI.U32 R6, R11, R2, RZ ;  /* 0x000000020b067227 */ /* 0x000fe200078e00ff */
[----:B------:R-:W-:-:S04]  /*16a0*/  @P0 SHF.R.U32.HI R12, RZ, R3, R14 ;  /* 0x00000003ff0c0219 */ /* 0x000fc8000001160e */
[----:B------:R-:W-:Y:S01]  /*16b0*/  @P0 SHF.R.U32.HI R11, RZ, R3, R6 ;  /* 0x00000003ff0b0219 */ /* 0x000fe20000011606 */
[----:B------:R-:W-:-:S04]  /*16c0*/  IMAD R12, R12, R9, RZ ;  /* 0x000000090c0c7224 */ /* 0x000fc800078e02ff */
[----:B------:R-:W-:Y:S01]  /*16d0*/  IMAD R6, R11, R9, RZ ;  /* 0x000000090b067224 */ /* 0x000fe200078e02ff */
[----:B------:R-:W-:-:S04]  /*16e0*/  ISETP.GE.AND P1, PT, R5, R12, PT ;  /* 0x0000000c0500720c */ /* 0x000fc80003f26270 */
[----:B------:R-:W-:Y:S01]  /*16f0*/  ISETP.GE.OR P1, PT, R7, R6, P1 ;  /* 0x000000060700720c */ /* 0x000fe20000f26670 */
[----:B------:R-:W-:-:S05]  /*1700*/  IMAD.HI.U32 R6, R5, R2, RZ ;  /* 0x0000000205067227 */ /* 0x000fca00078e00ff */
[----:B------:R-:W-:-:S04]  /*1710*/  SHF.R.U32.HI R6, RZ, R3, R6 ;  /* 0x00000003ff067219 */ /* 0x000fc80000011606 */
[----:B------:R-:W-:-:S03]  /*1720*/  SEL R6, R5, R6, !P0 ;  /* 0x0000000605067207 */ /* 0x000fc60004000000 */
[----:B------:R-:W-:Y:S01]  /*1730*/  @!P1 IMAD.HI.U32 R8, R7, R2, RZ ;  /* 0x0000000207089227 */ /* 0x000fe200078e00ff */
[----:B------:R-:W-:-:S04]  /*1740*/  IADD3 R2, PT, PT, -R6, RZ, RZ ;  /* 0x000000ff06027210 */ /* 0x000fc80007ffe1ff */
[----:B------:R-:W-:Y:S01]  /*1750*/  @!P1 SHF.R.U32.HI R8, RZ, R3, R8 ;  /* 0x00000003ff089219 */ /* 0x000fe20000011608 */
[----:B------:R-:W-:-:S03]  /*1760*/  IMAD R2, R9, R2, R5 ;  /* 0x0000000209027224 */ /* 0x000fc600078e0205 */
[----:B------:R-:W-:Y:S02]  /*1770*/  @!P1 SEL R3, R7, R8, !P0 ;  /* 0x0000000807039207 */ /* 0x000fe40004000000 */
[----:B------:R-:W-:-:S03]  /*1780*/  IADD3 R8, PT, PT, -R5, RZ, RZ ;  /* 0x000000ff05087210 */ /* 0x000fc60007ffe1ff */
[--C-:B------:R-:W-:Y:S02]  /*1790*/  @!P1 IMAD.IADD R6, R6, 0x1, -R3.reuse ;  /* 0x0000000106069824 */ /* 0x100fe400078e0a03 */
[----:B------:R-:W-:Y:S01]  /*17a0*/  @!P1 IMAD R3, R2, R11, R3 ;  /* 0x0000000b02039224 */ /* 0x000fe200078e0203 */
[----:B------:R-:W-:Y:S01]  /*17b0*/  IADD3 R2, PT, PT, -R7, RZ, RZ ;  /* 0x000000ff07027210 */ /* 0x000fe20007ffe1ff */
[----:B------:R-:W-:Y:S02]  /*17c0*/  @!P1 IMAD R5, R6, R9, R7 ;  /* 0x0000000906059224 */ /* 0x000fe400078e0207 */
[----:B------:R-:W-:Y:S02]  /*17d0*/  IMAD R8, R4, R8, R97 ;  /* 0x0000000804087224 */ /* 0x000fe400078e0261 */
[----:B------:R-:W-:Y:S02]  /*17e0*/  @!P1 IMAD.MOV.U32 R7, RZ, RZ, R3 ;  /* 0x000000ffff079224 */ /* 0x000fe400078e0003 */
[----:B------:R-:W-:-:S02]  /*17f0*/  IMAD R2, R10, R2, R99 ;  /* 0x000000020a027224 */ /* 0x000fc400078e0263 */
[----:B------:R-:W-:Y:S02]  /*1800*/  IMAD R97, R5, R4, R8 ;  /* 0x0000000405617224 */ /* 0x000fe400078e0208 */
[----:B------:R-:W-:Y:S02]  /*1810*/  IMAD R99, R7, R10, R2 ;  /* 0x0000000a07637224 */ /* 0x000fe400078e0202 */
.L_x_16:
[----:B------:R-:W1:Y:S01]  /*1820*/  LDCU UR4, c[0x0][0xb30] ;  /* 0x00016600ff0477ac */ /* 0x000e620008000800 */
[----:B------:R-:W2:Y:S08]  /*1830*/  S2UR UR37, SR_CgaCtaId ;  /* 0x00000000002579c3 */ /* 0x000eb00000008800 */
[----:B------:R-:W3:Y:S01]  /*1840*/  LDC R40, c[0x0][0xb24] ;  /* 0x0002c900ff287b82 */ /* 0x000ee20000000800 */
[----:B-1----:R-:W-:-:S09]  /*1850*/  UISETP.NE.AND UP1, UPT, UR4, 0x1, UPT ;  /* 0x000000010400788c */ /* 0x002fd2000bf25270 */
[----:B--2---:R-:W-:Y:S05]  /*1860*/  BRA.U UP1, `(.L_x_17) ;  /* 0x0000000101407547 */ /* 0x004fea000b800000 */
[----:B------:R-:W1:Y:S08]  /*1870*/  LDC.64 R4, c[0x0][0xb10] ;  /* 0x0002c400ff047b82 */ /* 0x000e700000000a00 */
[----:B------:R-:W2:Y:S08]  /*1880*/  LDC.64 R2, c[0x0][0xb18] ;  /* 0x0002c600ff027b82 */ /* 0x000eb00000000a00 */
[----:B------:R-:W4:Y:S08]  /*1890*/  LDC R6, c[0x0][0xb20] ;  /* 0x0002c800ff067b82 */ /* 0x000f300000000800 */
[----:B------:R-:W3:Y:S01]  /*18a0*/  LDC R8, c[0x0][0xb0c] ;  /* 0x0002c300ff087b82 */ /* 0x000ee20000000800 */
[----:B-1----:R-:W-:-:S05]  /*18b0*/  IMAD.HI.U32 R4, R99, R4, RZ ;  /* 0x0000000463047227 */ /* 0x002fca00078e00ff */
[----:B------:R-:W-:Y:S01]  /*18c0*/  SHF.R.U32.HI R4, RZ, R5, R4 ;  /* 0x00000005ff047219 */ /* 0x000fe20000011604 */
[----:B--2---:R-:W-:Y:S01]  /*18d0*/  IMAD.HI.U32 R3, R97, R3, RZ ;  /* 0x0000000361037227 */ /* 0x004fe200078e00ff */
[----:B------:R-:W-:-:S04]  /*18e0*/  ISETP.NE.AND P0, PT, R2, 0x1, PT ;  /* 0x000000010200780c */ /* 0x000fc80003f05270 */
[----:B----4-:R-:W-:-:S04]  /*18f0*/  SHF.R.U32.HI R6, RZ, R6, R3 ;  /* 0x00000006ff067219 */ /* 0x010fc80000011603 */
[----:B------:R-:W-:Y:S02]  /*1900*/  SEL R3, R97, R6, !P0 ;  /* 0x0000000661037207 */ /* 0x000fe40004000000 */
[----:B---3--:R-:W-:-:S04]  /*1910*/  ISETP.NE.AND P1, PT, R8, 0x1, PT ;  /* 0x000000010800780c */ /* 0x008fc80003f25270 */
[----:B------:R-:W-:-:S05]  /*1920*/  SEL R4, R99, R4, !P1 ;  /* 0x0000000463047207 */ /* 0x000fca0004800000 */
[----:B------:R-:W-:Y:S02]  /*1930*/  IMAD.IADD R5, R3, 0x1, -R4 ;  /* 0x0000000103057824 */ /* 0x000fe400078e0a04 */
[----:B------:R-:W-:Y:S02]  /*1940*/  IMAD.IADD R3, R4, 0x1, -R3 ;  /* 0x0000000104037824 */ /* 0x000fe400078e0a03 */
[----:B------:R-:W-:Y:S02]  /*1950*/  IMAD R99, R5, R8, R99 ;  /* 0x0000000805637224 */ /* 0x000fe400078e0263 */
[----:B------:R-:W-:-:S07]  /*1960*/  IMAD R97, R3, R2, R97 ;  /* 0x0000000203617224 */ /* 0x000fce00078e0261 */
.L_x_17:
[----:B------:R-:W-:Y:S01]  /*1970*/  BAR.SYNC.DEFER_BLOCKING 0x0 ;  /* 0x0000000000007b1d */ /* 0x000fe20000010000 */
[----:B------:R-:W-:Y:S01]  /*1980*/  UISETP.NE.AND UP1, UPT, UR8, 0x2, UPT ;  /* 0x000000020800788c */ /* 0x000fe2000bf25270 */
[----:B------:R-:W-:Y:S02]  /*1990*/  ISETP.NE.OR P5, PT, R0, 0x2, !P5 ;  /* 0x000000020000780c */ /* 0x000fe40006fa5670 */
[----:B------:R-:W-:-:S06]  /*19a0*/  LOP3.LUT R2, R103, 0x1f, RZ, 0xc0, !PT ;  /* 0x0000001f67027812 */ /* 0x000fcc00078ec0ff */
[----:B------:R-:W-:Y:S05]  /*19b0*/  BRA.U UP1, `(.L_x_18) ;  /* 0x0000002d015c7547 */ /* 0x000fea000b800000 */
[----:B------:R-:W1:Y:S01]  /*19c0*/  LDCU UR13, c[0x0][0x38c] ;  /* 0x00007180ff0d77ac */ /* 0x000e620008000800 */
[----:B------:R-:W2:Y:S01]  /*19d0*/  LDC R9, c[0x0][0x370] ;  /* 0x0000dc00ff097b82 */ /* 0x000ea20000000800 */
[----:B------:R-:W-:Y:S01]  /*19e0*/  PLOP3.LUT P1, PT, PT, PT, UP2, 0x80, 0x8 ;  /* 0x000000000008781c */ /* 0x000fe20003f2f028 */
[----:B------:R-:W-:Y:S01]  /*19f0*/  IMAD.MOV.U32 R15, RZ, RZ, 0x1 ;  /* 0x00000001ff0f7424 */ /* 0x000fe200078e00ff */
[----:B------:R-:W-:Y:S01]  /*1a00*/  ISETP.EQ.OR P4, PT, R2, RZ, P5 ;  /* 0x000000ff0200720c */ /* 0x000fe20002f82670 */
[----:B------:R-:W-:Y:S01]  /*1a10*/  IMAD.MOV.U32 R14, RZ, RZ, RZ ;  /* 0x000000ffff0e7224 */ /* 0x000fe200078e00ff */
[----:B------:R-:W-:Y:S02]  /*1a20*/  PLOP3.LUT P1, PT, P1, PT, PT, 0x8, 0x80 ;  /* 0x000000000080781c */ /* 0x000fe40000f2e170 */
[----:B------:R-:W-:Y:S01]  /*1a30*/  CS2R R12, SRZ ;  /* 0x00000000000c7805 */ /* 0x000fe2000001ff00 */
[----:B------:R-:W-:Y:S01]  /*1a40*/  IMAD.MOV.U32 R10, RZ, RZ, 0x1 ;  /* 0x00000001ff0a7424 */ /* 0x000fe200078e00ff */
[----:B------:R-:W4:Y:S01]  /*1a50*/  LDC R0, c[0x0][0x374] ;  /* 0x0000dd00ff007b82 */ /* 0x000f220000000800 */
[----:B------:R-:W2:Y:S01]  /*1a60*/  LDCU.64 UR22, c[0x0][0x348] ;  /* 0x00006900ff1677ac */ /* 0x000ea20008000a00 */
[----:B------:R-:W-:Y:S01]  /*1a70*/  UMOV UR6, URZ ;  /* 0x000000ff00067c82 */ /* 0x000fe20008000000 */
[----:B-1----:R-:W-:-:S04]  /*1a80*/  UIADD3 UR5, UPT, UPT, UR13, 0x1f, URZ ;  /* 0x0000001f0d057890 */ /* 0x002fc8000fffe0ff */
[----:B------:R-:W-:-:S04]  /*1a90*/  USHF.R.S32.HI UR4, URZ, 0x1f, UR5 ;  /* 0x0000001fff047899 */ /* 0x000fc80008011405 */
[----:B------:R-:W-:-:S04]  /*1aa0*/  ULEA.HI UR4, UR4, UR5, URZ, 0x5 ;  /* 0x0000000504047291 */ /* 0x000fc8000f8f28ff */
[----:B------:R-:W-:Y:S02]  /*1ab0*/  USHF.R.S32.HI UR15, URZ, 0x5, UR4 ;  /* 0x00000005ff0f7899 */ /* 0x000fe40008011404 */
[----:B------:R-:W-:Y:S02]  /*1ac0*/  UIADD3 UR4, UPT, UPT, UR13, -0x1, URZ ;  /* 0xffffffff0d047890 */ /* 0x000fe4000fffe0ff */
[----:B------:R-:W-:Y:S02]  /*1ad0*/  UISETP.LT.U32.AND UP0, UPT, UR15, 0x36, UPT ;  /* 0x000000360f00788c */ /* 0x000fe4000bf01070 */
[----:B------:R-:W-:Y:S02]  /*1ae0*/  UISETP.GE.U32.AND UP1, UPT, UR4, -0x3f, UPT ;  /* 0xffffffc10400788c */ /* 0x000fe4000bf26070 */
[----:B------:R-:W-:Y:S02]  /*1af0*/  USEL UR14, UR15, 0x36, UP0 ;  /* 0x000000360f0e7887 */ /* 0x000fe40008000000 */
[----:B------:R-:W-:-:S02]  /*1b00*/  UIADD3 UR13, UPT, UPT, UR13, 0x3e, URZ ;  /* 0x0000003e0d0d7890 */ /* 0x000fc4000fffe0ff */
[----:B------:R-:W-:Y:S02]  /*1b10*/  UIADD3 UR5, UPT, UPT, UR14, -0x1, URZ ;  /* 0xffffffff0e057890 */ /* 0x000fe4000fffe0ff */
[----:B------:R-:W-:-:S03]  /*1b20*/  UIADD3 UR7, UPT, UPT, UR15, -UR14, URZ ;  /* 0x8000000e0f077290 */ /* 0x000fc6000fffe0ff */
[----:B------:R-:W-:-:S04]  /*1b30*/  @UP1 UIADD3 UR5, UPT, UPT, UR14, URZ, URZ ;  /* 0x000000ff0e051290 */ /* 0x000fc8000fffe0ff */
[----:B--2---:R-:W-:-:S12]  /*1b40*/  UIADD3 UR5, UPT, UPT, UR5, 0x1, URZ ;  /* 0x0000000105057890 */ /* 0x004fd8000fffe0ff */
.L_x_36:
[----:B------:R-:W-:Y:S01]  /*1b50*/  UISETP.NE.AND UP0, UPT, UR37, URZ, UPT ;  /* 0x000000ff2500728c */ /* 0x000fe2000bf05270 */
[----:B------:R-:W1:Y:S08]  /*1b60*/  S2UR UR37, SR_CgaCtaId ;  /* 0x00000000002579c3 */ /* 0x000e700000008800 */
[----:B------:R-:W-:Y:S05]  /*1b70*/  BRA.U UP0, `(.L_x_19) ;  /* 0x0000000100347547 */ /* 0x000fea000b800000 */
[----:B------:R-:W2:Y:S01]  /*1b80*/  S2R R2, SR_CgaCtaId ;  /* 0x0000000000027919 */ /* 0x000ea20000008800 */
[----:B------:R-:W-:-:S04]  /*1b90*/  MOV R3, 0x400 ;  /* 0x0000040000037802 */ /* 0x000fc80000000f00 */
[----:B--2---:R-:W-:Y:S02]  /*1ba0*/  LEA R3, R2, R3, 0x18 ;  /* 0x0000000302037211 */ /* 0x004fe400078ec0ff */
[----:B------:R-:W-:-:S03]  /*1bb0*/  SHF.L.U32 R2, R10, 0x1f, RZ ;  /* 0x0000001f0a027819 */ /* 0x000fc600000006ff */
[----:B------:R-:W-:-:S04]  /*1bc0*/  IMAD R3, R12, 0x8, R3 ;  /* 0x000000080c037824 */ /* 0x000fc800078e0203 */
[----:B------:R-:W2:Y:S02]  /*1bd0*/  SYNCS.PHASECHK.TRANS64.TRYWAIT P0, [R3+URZ+0x3f0], R2 ;  /* 0x0003f002030075a7 */ /* 0x000ea400080011ff */
[----:B--2---:R-:W-:Y:S05]  /*1be0*/  @!P0 BRA `(.L_x_20) ;  /* 0x0000006400c88947 */ /* 0x004fea0003800000 */
.L_x_146:
[----:B------:R-:W-:Y:S01]  /*1bf0*/  VIADD R12, R12, 0x1 ;  /* 0x000000010c0c7836 */ /* 0x000fe20000000000 */
[----:B------:R2:W-:Y:S04]  /*1c00*/  SYNCS.ARRIVE.TRANS64.A1T0 RZ, [R3+URZ+0x3e0], RZ ;  /* 0x0003e0ff03ff79a7 */ /* 0x0005e800081000ff */
[----:B------:R-:W-:-:S04]  /*1c10*/  ISETP.NE.AND P0, PT, R12, 0x2, PT ;  /* 0x000000020c00780c */ /* 0x000fc80003f05270 */
[----:B------:R-:W-:Y:S02]  /*1c20*/  SEL R12, R12, RZ, P0 ;  /* 0x000000ff0c0c7207 */ /* 0x000fe40000000000 */
[----:B--2---:R-:W-:-:S04]  /*1c30*/  SEL R3, RZ, 0x1, P0 ;  /* 0x00000001ff037807 */ /* 0x004fc80000000000 */
[----:B------:R-:W-:-:S07]  /*1c40*/  LOP3.LUT R10, R10, R3, RZ, 0x3c, !PT ;  /* 0x000000030a0a7212 */ /* 0x000fce00078e3cff */
.L_x_19:
[----:B------:R-:W-:Y:S01]  /*1c50*/  UMOV UR4, 0x400 ;  /* 0x0000040000047882 */ /* 0x000fe20000000000 */
[----:B------:R-:W-:Y:S01]  /*1c60*/  SHF.L.U32 R2, R15, 0x1f, RZ ;  /* 0x0000001f0f027819 */ /* 0x000fe200000006ff */
[----:B-1----:R-:W-:Y:S01]  /*1c70*/  ULEA UR4, UR37, UR4, 0x18 ;  /* 0x0000000425047291 */ /* 0x002fe2000f8ec0ff */
[----:B------:R-:W-:Y:S01]  /*1c80*/  R2UR UR35, R99 ;  /* 0x00000000632372ca */ /* 0x000fe200000e0000 */
[----:B------:R-:W-:Y:S01]  /*1c90*/  UISETP.GE.U32.AND UP0, UPT, UR13, 0x3f, UPT ;  /* 0x0000003f0d00788c */ /* 0x000fe2000bf06070 */
[----:B------:R-:W-:Y:S01]  /*1ca0*/  R2UR UR11, R97 ;  /* 0x00000000610b72ca */ /* 0x000fe200000e0000 */
[----:B------:R-:W-:Y:S01]  /*1cb0*/  ULEA UR8, UR6, UR4, 0x3 ;  /* 0x0000000406087291 */ /* 0x000fe2000f8e18ff */
[----:B------:R-:W-:-:S08]  /*1cc0*/  UMOV UR24, URZ ;  /* 0x000000ff00187c82 */ /* 0x000fd00008000000 */
[----:B------:R1:W2:Y:S01]  /*1cd0*/  SYNCS.PHASECHK.TRANS64.TRYWAIT P0, [UR8+0x1b0], R2 ;  /* 0x0001b002ff0075a7 */ /* 0x0002a20008001108 */
[----:B------:R-:W-:Y:S02]  /*1ce0*/  USHF.L.U32 UR35, UR35, 0x6, URZ ;  /* 0x0000000623237899 */ /* 0x000fe400080006ff */
[----:B------:R-:W-:Y:S01]  /*1cf0*/  USHF.L.U32 UR11, UR11, 0x6, URZ ;  /* 0x000000060b0b7899 */ /* 0x000fe200080006ff */
[----:B------:R-:W-:Y:S11]  /*1d00*/  BRA.U !UP0, `(.L_x_21) ;  /* 0x0000000108a47547 */ /* 0x000ff6000b800000 */
[----:B------:R-:W-:Y:S01]  /*1d10*/  UMOV UR16, URZ ;  /* 0x000000ff00107c82 */ /* 0x000fe20008000000 */
[----:B------:R-:W-:-:S05]  /*1d20*/  UMOV UR17, UR6 ;  /* 0x0000000600117c82 */ /* 0x000fca0008000000 */
.L_x_26:
[----:B-1----:R-:W-:Y:S01]  /*1d30*/  ULEA UR33, UR17, UR4, 0x3 ;  /* 0x0000000411217291 */ /* 0x002fe2000f8e18ff */
[----:B--2---:R-:W-:Y:S01]  /*1d40*/  @!P5 MOV R3, 0x1000 ;  /* 0x000010000003d802 */ /* 0x004fe20000000f00 */
[----:B--2---:R-:W-:Y:S10]  /*1d50*/  @P0 BRA `(.L_x_22) ;  /* 0x00000000000c0947 */ /* 0x004ff40003800000 */
[----:B------:R-:W-:-:S04]  /*1d60*/  SHF.L.U32 R5, R15, 0x1f, RZ ;  /* 0x0000001f0f057819 */ /* 0x000fc800000006ff */
[----:B------:R-:W2:Y:S02]  /*1d70*/  SYNCS.PHASECHK.TRANS64.TRYWAIT P0, [UR33+0x1b0], R5 ;  /* 0x0001b005ff0075a7 */ /* 0x000ea40008001121 */
[----:B--2---:R-:W-:Y:S05]  /*1d80*/  @!P0 BRA `(.L_x_23) ;  /* 0x0000006400748947 */ /* 0x004fea0003800000 */
.L_x_22:
[----:B------:R2:W-:Y:S01]  /*1d90*/  @!P5 SYNCS.ARRIVE.TRANS64 RZ, [UR33], R3 ;  /* 0x00000003ffffd9a7 */ /* 0x0005e20008000021 */
[----:B------:R-:W-:Y:S04]  /*1da0*/  BSSY.RECONVERGENT B0, `(.L_x_24) ;  /* 0x0000003000007945 */ /* 0x000fe80003800200 */
[----:B------:R-:W-:Y:S05]  /*1db0*/  @P4 BRA `(.L_x_25) ;  /* 0x0000000000044947 */ /* 0x000fea0003800000 */
[----:B------:R-:W-:Y:S05]  /*1dc0*/  BPT.TRAP 0x1 ;  /* 0x000000040000795c */ /* 0x000fea0000300000 */
.L_x_25:
[----:B------:R-:W-:Y:S05]  /*1dd0*/  BSYNC.RECONVERGENT B0 ;  /* 0x0000000000007941 */ /* 0x000fea0003800200 */
.L_x_24:
[----:B------:R-:W-:Y:S02]  /*1de0*/  UIADD3 UR6, UPT, UPT, UR17, 0x1, URZ ;  /* 0x0000000111067890 */ /* 0x000fe4000fffe0ff */
[----:B------:R-:W-:Y:S02]  /*1df0*/  UIADD3 UR26, UP1, UPT, UR22, 0x80, URZ ;  /* 0x00000080161a7890 */ /* 0x000fe4000ff3e0ff */
[----:B------:R-:W-:Y:S02]  /*1e00*/  UISETP.NE.AND UP0, UPT, UR6, 0x36, UPT ;  /* 0x000000360600788c */ /* 0x000fe4000bf05270 */
[----:B------:R-:W-:Y:S02]  /*1e10*/  USHF.L.U32 UR34, UR16, 0x5, URZ ;  /* 0x0000000510227899 */ /* 0x000fe400080006ff */
[----:B------:R-:W-:Y:S02]  /*1e20*/  USEL UR9, URZ, 0x1, UP0 ;  /* 0x00000001ff097887 */ /* 0x000fe40008000000 */
[----:B------:R-:W-:-:S02]  /*1e30*/  USEL UR6, UR6, URZ, UP0 ;  /* 0x000000ff06067287 */ /* 0x000fc40008000000 */
[----:B------:R-:W-:Y:S02]  /*1e40*/  UIADD3 UR20, UP0, UPT, UR22, 0x180, URZ ;  /* 0x0000018016147890 */ /* 0x000fe4000ff1e0ff */
[----:B------:R-:W-:Y:S01]  /*1e50*/  ULEA UR8, UR6, UR4, 0x3 ;  /* 0x0000000406087291 */ /* 0x000fe2000f8e18ff */
[----:B------:R-:W-:Y:S01]  /*1e60*/  LOP3.LUT R15, R15, UR9, RZ, 0x3c, !PT ;  /* 0x000000090f0f7c12 */ /* 0x000fe2000f8e3cff */
[----:B------:R-:W-:Y:S02]  /*1e70*/  UIADD3.X UR27, UPT, UPT, URZ, UR23, URZ, UP1, !UPT ;  /* 0x00000017ff1b7290 */ /* 0x000fe40008ffe4ff */
[----:B------:R-:W-:Y:S01]  /*1e80*/  UIADD3.X UR21, UPT, UPT, URZ, UR23, URZ, UP0, !UPT ;  /* 0x00000017ff157290 */ /* 0x000fe200087fe4ff */
[----:B-1----:R-:W-:Y:S01]  /*1e90*/  SHF.L.U32 R2, R15, 0x1f, RZ ;  /* 0x0000001f0f027819 */ /* 0x002fe200000006ff */
[----:B------:R-:W-:Y:S01]  /*1ea0*/  UMOV UR18, 0x0 ;  /* 0x0000000000127882 */ /* 0x000fe20000000000 */
[----:B------:R-:W-:Y:S01]  /*1eb0*/  UMOV UR19, 0x10000000 ;  /* 0x1000000000137882 */ /* 0x000fe20000000000 */
[----:B------:R-:W-:Y:S01]  /*1ec0*/  UMOV UR12, UR36 ;  /* 0x00000024000c7c82 */ /* 0x000fe20008000000 */
[----:B------:R1:W1:Y:S01]  /*1ed0*/  SYNCS.PHASECHK.TRANS64.TRYWAIT P0, [UR8+0x1b0], R2 ;  /* 0x0001b002ff0075a7 */ /* 0x0002620008001108 */
[----:B------:R-:W-:Y:S01]  /*1ee0*/  ULEA UR8, UR17, UR4, 0xb ;  /* 0x0000000411087291 */ /* 0x000fe2000f8e58ff */
[----:B------:R-:W-:Y:S01]  /*1ef0*/  UMOV UR9, UR33 ;  /* 0x0000002100097c82 */ /* 0x000fe20008000000 */
[----:B------:R-:W-:-:S02]  /*1f00*/  UMOV UR10, UR34 ;  /* 0x00000022000a7c82 */ /* 0x000fc40008000000 */
[----:B------:R-:W-:Y:S02]  /*1f10*/  UIADD3 UR32, UPT, UPT, UR8, 0x2800, URZ ;  /* 0x0000280008207890 */ /* 0x000fe4000fffe0ff */
[----:B------:R-:W-:Y:S02]  /*1f20*/  UIADD3 UR8, UPT, UPT, UR8, 0x1d800, URZ ;  /* 0x0001d80008087890 */ /* 0x000fe4000fffe0ff */
[----:B------:R-:W-:Y:S01]  /*1f30*/  UIADD3 UR16, UPT, UPT, UR16, 0x1, URZ ;  /* 0x0000000110107890 */ /* 0x000fe2000fffe0ff */
[----:B------:R-:W-:Y:S01]  /*1f40*/  UMOV UR24, UR5 ;  /* 0x0000000500187c82 */ /* 0x000fe20008000000 */
[----:B------:R-:W-:Y:S02]  /*1f50*/  UMOV UR17, UR6 ;  /* 0x0000000600117c82 */ /* 0x000fe40008000000 */
[----:B------:R-:W-:Y:S01]  /*1f60*/  UISETP.NE.AND UP0, UPT, UR16, UR5, UPT ;  /* 0x000000051000728c */ /* 0x000fe2000bf05270 */
[----:B------:R1:W-:Y:S02]  /*1f70*/  UTMALDG.3D [UR32], [UR26], desc[UR18] ;  /* 0x000012201a0075b4 */ /* 0x0003e40008011000 */
[----:B------:R1:W-:Y:S06]  /*1f80*/  UTMALDG.3D [UR8], [UR20], desc[UR18] ;  /* 0x00001208140075b4 */ /* 0x0003ec0008011000 */
[----:B------:R-:W-:Y:S05]  /*1f90*/  BRA.U UP0, `(.L_x_26) ;  /* 0xfffffffd00647547 */ /* 0x000fea000b83ffff */
.L_x_21:
[----:B-1----:R-:W-:Y:S01]  /*1fa0*/  ULEA UR8, UR6, UR4, 0x3 ;  /* 0x0000000406087291 */ /* 0x002fe2000f8e18ff */
[----:B------:R-:W-:Y:S01]  /*1fb0*/  SHF.L.U32 R2, R15, 0x1f, RZ ;  /* 0x0000001f0f027819 */ /* 0x000fe200000006ff */
[----:B------:R-:W-:Y:S01]  /*1fc0*/  @!P1 SYNCS.ARRIVE.TRANS64.A1T0 RZ, [UR4+0x378], RZ ;  /* 0x000378ffffff99a7 */ /* 0x000fe20008100004 */
[----:B------:R-:W-:-:S06]  /*1fd0*/  UISETP.GT.AND UP0, UPT, UR15, UR14, UPT ;  /* 0x0000000e0f00728c */ /* 0x000fcc000bf04270 */
[----:B--2---:R1:W2:Y:S03]  /*1fe0*/  SYNCS.PHASECHK.TRANS64.TRYWAIT P0, [UR8+0x1b0], R2 ;  /* 0x0001b002ff0075a7 */ /* 0x0042a60008001108 */
[----:B------:R-:W-:Y:S05]  /*1ff0*/  BRA.U !UP0, `(.L_x_27) ;  /* 0x0000000108a87547 */ /* 0x000fea000b800000 */
[----:B------:R-:W-:Y:S01]  /*2000*/  UIADD3 UR21, UPT, UPT, UR7, UR24, URZ ;  /* 0x0000001807157290 */ /* 0x000fe2000fffe0ff */
[----:B------:R-:W-:-:S11]  /*2010*/  UMOV UR25, UR6 ;  /* 0x0000000600197c82 */ /* 0x000fd60008000000 */
.L_x_32:
[----:B-1----:R-:W-:Y:S01]  /*2020*/  ULEA UR17, UR25, UR4, 0x3 ;  /* 0x0000000419117291 */ /* 0x002fe2000f8e18ff */
[----:B--2---:R-:W-:Y:S01]  /*2030*/  @!P5 MOV R3, 0x1000 ;  /* 0x000010000003d802 */ /* 0x004fe20000000f00 */
[----:B--2---:R-:W-:Y:S10]  /*2040*/  @P0 BRA `(.L_x_28) ;  /* 0x00000000000c0947 */ /* 0x004ff40003800000 */
[----:B------:R-:W-:-:S04]  /*2050*/  SHF.L.U32 R5, R15, 0x1f, RZ ;  /* 0x0000001f0f057819 */ /* 0x000fc800000006ff */
[----:B------:R-:W2:Y:S02]  /*2060*/  SYNCS.PHASECHK.TRANS64.TRYWAIT P0, [UR17+0x1b0], R5 ;  /* 0x0001b005ff0075a7 */ /* 0x000ea40008001111 */
[----:B--2---:R-:W-:Y:S05]  /*2070*/  @!P0 BRA `(.L_x_29) ;  /* 0x0000006000d08947 */ /* 0x004fea0003800000 */
.L_x_28:
[----:B------:R2:W-:Y:S01]  /*2080*/  @!P5 SYNCS.ARRIVE.TRANS64 RZ, [UR17], R3 ;  /* 0x00000003ffffd9a7 */ /* 0x0005e20008000011 */
[----:B------:R-:W-:Y:S04]  /*2090*/  BSSY.RECONVERGENT B0, `(.L_x_30) ;  /* 0x0000003000007945 */ /* 0x000fe80003800200 */
[----:B------:R-:W-:Y:S05]  /*20a0*/  @P4 BRA `(.L_x_31) ;  /* 0x0000000000044947 */ /* 0x000fea0003800000 */
[----:B------:R-:W-:Y:S05]  /*20b0*/  BPT.TRAP 0x1 ;  /* 0x000000040000795c */ /* 0x000fea0000300000 */
.L_x_31:
[----:B------:R-:W-:Y:S05]  /*20c0*/  BSYNC.RECONVERGENT B0 ;  /* 0x0000000000007941 */ /* 0x000fea0003800200 */
.L_x_30:
        /* <DEDUP_REMOVED lines=20> */
[----:B------:R-:W-:Y:S01]  /*2210*/  UIADD3 UR8, UPT, UPT, UR8, 0x1d800, URZ ;  /* 0x0001d80008087890 */ /* 0x000fe2000fffe0ff */
[----:B------:R-:W-:Y:S01]  /*2220*/  UMOV UR9, UR17 ;  /* 0x0000001100097c82 */ /* 0x000fe20008000000 */
[----:B------:R-:W-:Y:S01]  /*2230*/  UMOV UR10, UR18 ;  /* 0x00000012000a7c82 */ /* 0x000fe20008000000 */
[----:B------:R-:W-:Y:S01]  /*2240*/  UIADD3 UR24, UPT, UPT, UR24, 0x1, URZ ;  /* 0x0000000118187890 */ /* 0x000fe2000fffe0ff */
[----:B------:R-:W-:-:S03]  /*2250*/  UMOV UR25, UR6 ;  /* 0x0000000600197c82 */ /* 0x000fc60008000000 */
[----:B------:R1:W-:Y:S01]  /*2260*/  UTMALDG.3D [UR16], [UR30], desc[UR26] ;  /* 0x00001a101e0075b4 */ /* 0x0003e20008011000 */
[----:B------:R-:W-:Y:S01]  /*2270*/  UISETP.NE.AND UP0, UPT, UR24, UR21, UPT ;  /* 0x000000151800728c */ /* 0x000fe2000bf05270 */
[----:B------:R1:W-:Y:S08]  /*2280*/  UTMALDG.3D [UR8], [UR28], desc[UR26] ;  /* 0x00001a081c0075b4 */ /* 0x0003f00008011000 */
[----:B------:R-:W-:Y:S05]  /*2290*/  BRA.U UP0, `(.L_x_32) ;  /* 0xfffffffd00607547 */ /* 0x000fea000b83ffff */
.L_x_27:
[C---:B-1----:R-:W-:Y:S01]  /*22a0*/  LEA R2, R14.reuse, UR4, 0x3 ;  /* 0x000000040e027c11 */ /* 0x042fe2000f8e18ff */
[----:B------:R-:W-:Y:S01]  /*22b0*/  NOP ;  /* 0x0000000000007918 */ /* 0x000fe20000000000 */
[----:B--2---:R-:W-:Y:S02]  /*22c0*/  SHF.L.U32 R3, R13, 0x1f, RZ ;  /* 0x0000001f0d037819 */ /* 0x004fe400000006ff */
[----:B------:R-:W-:Y:S02]  /*22d0*/  LEA R4, R14, UR4, 0x4 ;  /* 0x000000040e047c11 */ /* 0x000fe4000f8e20ff */
[----:B------:R-:W1:Y:S02]  /*22e0*/  SYNCS.PHASECHK.TRANS64.TRYWAIT P0, [R2+URZ+0x380], R3 ;  /* 0x00038003020075a7 */ /* 0x000e6400080011ff */
[----:B-1----:R-:W-:Y:S05]  /*22f0*/  @!P0 BRA `(.L_x_33) ;  /* 0x0000006000488947 */ /* 0x002fea0003800000 */
.L_x_149:
[----:B------:R-:W2:Y:S01]  /*2300*/  LDS.128 R4, [R4+0x410] ;  /* 0x0004100004047984 */ /* 0x000ea20000000c00 */
[----:B---3--:R-:W-:Y:S01]  /*2310*/  ISETP.GE.AND P0, PT, R40, 0x1, PT ;  /* 0x000000012800780c */ /* 0x008fe20003f06270 */
[----:B-1----:R-:W-:Y:S01]  /*2320*/  VIADD R2, R2, 0x390 ;  /* 0x0000039002027836 */ /* 0x002fe20000000000 */
[----:B------:R-:W-:Y:S01]  /*2330*/  @!PT LDS RZ, [RZ] ;  /* 0x00000000fffff984 */ /* 0x000fe20000000800 */
[----:B------:R-:W-:Y:S01]  /*2340*/  @!PT LDS RZ, [RZ] ;  /* 0x00000000fffff984 */ /* 0x000fe20000000800 */
[----:B------:R-:W-:Y:S01]  /*2350*/  @!PT LDS RZ, [RZ] ;  /* 0x00000000fffff984 */ /* 0x000fe20000000800 */
[----:B------:R-:W-:Y:S01]  /*2360*/  @!PT LDS RZ, [RZ] ;  /* 0x00000000fffff984 */ /* 0x000fe20000000800 */
[----:B------:R1:W-:Y:S06]  /*2370*/  MEMBAR.ALL.CTA ;  /* 0x0000000000007992 */ /* 0x0003ec0000008000 */
[----:B-1----:R-:W1:Y:S01]  /*2380*/  FENCE.VIEW.ASYNC.S ;  /* 0x00000000000073c6 */ /* 0x002e620000000000 */
[----:B------:R-:W-:-:S04]  /*2390*/  PRMT R2, RZ, 0x654, R2 ;  /* 0x00000654ff027816 */ /* 0x000fc80000000002 */
[----:B-1----:R1:W-:Y:S01]  /*23a0*/  SYNCS.ARRIVE.TRANS64.RED.A1T0 RZ, [R2+URZ], RZ ;  /* 0x000000ff02ff79a7 */ /* 0x0023e200081004ff */
[----:B--2---:R-:W-:-:S13]  /*23b0*/  LOP3.LUT P2, RZ, R6, 0x1, RZ, 0xc0, !PT ;  /* 0x0000000106ff7812 */ /* 0x004fda000784c0ff */
[----:B------:R-:W-:Y:S01]  /*23c0*/  @P2 SHF.R.U32.HI R3, RZ, 0x10, R5 ;  /* 0x00000010ff032819 */ /* 0x000fe20000011605 */
[----:B------:R-:W-:Y:S01]  /*23d0*/  VOTEU.ANY UP0, P2 ;  /* 0x0000000000ff7886 */ /* 0x000fe20001000100 */
[----:B------:R-:W-:Y:S02]  /*23e0*/  @P2 MOV R11, R4 ;  /* 0x00000004000b2202 */ /* 0x000fe40000000f00 */
[----:B------:R-:W-:Y:S02]  /*23f0*/  @P2 R2UR.BROADCAST UR8, R3 ;  /* 0x00000000030822ca */ /* 0x000fe400008e0000 */
[----:B------:R-:W-:-:S11]  /*2400*/  @P2 LOP3.LUT R8, R5, 0xffff, RZ, 0xc0, !PT ;  /* 0x0000ffff05082812 */ /* 0x000fd600078ec0ff */
[----:B------:R-:W-:Y:S01]  /*2410*/  @UP0 UMOV UR36, UR8 ;  /* 0x0000000800240c82 */ /* 0x000fe20008000000 */
[----:B-1----:R-:W-:Y:S05]  /*2420*/  @!P0 BRA `(.L_x_34) ;  /* 0x0000000000b88947 */ /* 0x002fea0003800000 */
[----:B------:R-:W4:Y:S01]  /*2430*/  LDC.64 R4, c[0x0][0xb18] ;  /* 0x0002c600ff047b82 */ /* 0x000f220000000a00 */
[----:B------:R-:W-:-:S07]  /*2440*/  ISETP.NE.AND P3, PT, R40, 0x1, PT ;  /* 0x000000012800780c */ /* 0x000fce0003f65270 */
[----:B------:R-:W1:Y:S08]  /*2450*/  LDC.64 R6, c[0x0][0xb10] ;  /* 0x0002c400ff067b82 */ /* 0x000e700000000a00 */
[----:B------:R-:W2:Y:S08]  /*2460*/  LDC R16, c[0x0][0xb20] ;  /* 0x0002c800ff107b82 */ /* 0x000eb00000000800 */
[----:B------:R-:W3:Y:S01]  /*2470*/  LDC R18, c[0x0][0xb0c] ;  /* 0x0002c300ff127b82 */ /* 0x000ee20000000800 */
[----:B----4-:R-:W-:Y:S01]  /*2480*/  IMAD.HI.U32 R17, R0, R5, RZ ;  /* 0x0000000500117227 */ /* 0x010fe200078e00ff */
[----:B------:R-:W-:-:S03]  /*2490*/  ISETP.NE.AND P0, PT, R4, 0x1, PT ;  /* 0x000000010400780c */ /* 0x000fc60003f05270 */
[----:B------:R-:W-:-:S03]  /*24a0*/  IMAD.HI.U32 R5, R8, R5, RZ ;  /* 0x0000000508057227 */ /* 0x000fc600078e00ff */
[----:B------:R-:W4:Y:S01]  /*24b0*/  LDC.64 R2, c[0x0][0xb28] ;  /* 0x0002ca00ff027b82 */ /* 0x000f220000000a00 */
[----:B-1----:R-:W-:-:S04]  /*24c0*/  IMAD.HI.U32 R20, R9, R6, RZ ;  /* 0x0000000609147227 */ /* 0x002fc800078e00ff */
[----:B------:R-:W-:Y:S01]  /*24d0*/  IMAD.HI.U32 R22, R11, R6, RZ ;  /* 0x000000060b167227 */ /* 0x000fe200078e00ff */
[----:B------:R-:W-:Y:S02]  /*24e0*/  SHF.R.U32.HI R20, RZ, R7, R20 ;  /* 0x00000007ff147219 */ /* 0x000fe40000011614 */
[-C--:B--2---:R-:W-:Y:S02]  /*24f0*/  SHF.R.U32.HI R17, RZ, R16.reuse, R17 ;  /* 0x00000010ff117219 */ /* 0x084fe40000011611 */
[----:B------:R-:W-:Y:S02]  /*2500*/  SHF.R.U32.HI R5, RZ, R16, R5 ;  /* 0x00000010ff057219 */ /* 0x000fe40000011605 */
[----:B------:R-:W-:Y:S02]  /*2510*/  SEL R17, R0, R17, !P0 ;  /* 0x0000001100117207 */ /* 0x000fe40004000000 */
[----:B------:R-:W-:Y:S02]  /*2520*/  SHF.R.U32.HI R22, RZ, R7, R22 ;  /* 0x00000007ff167219 */ /* 0x000fe40000011616 */
[----:B---3--:R-:W-:-:S02]  /*2530*/  ISETP.NE.AND P1, PT, R18, 0x1, PT ;  /* 0x000000011200780c */ /* 0x008fc40003f25270 */
[----:B------:R-:W-:Y:S02]  /*2540*/  SEL R5, R8, R5, !P0 ;  /* 0x0000000508057207 */ /* 0x000fe40004000000 */
[----:B------:R-:W-:Y:S02]  /*2550*/  SEL R19, R9, R20, !P1 ;  /* 0x0000001409137207 */ /* 0x000fe40004800000 */
[----:B------:R-:W-:Y:S01]  /*2560*/  SEL R7, R11, R22, !P1 ;  /* 0x000000160b077207 */ /* 0x000fe20004800000 */
[----:B----4-:R-:W-:-:S04]  /*2570*/  IMAD.HI.U32 R20, R17, R2, RZ ;  /* 0x0000000211147227 */ /* 0x010fc800078e00ff */
[----:B------:R-:W-:Y:S01]  /*2580*/  IMAD.HI.U32 R6, R19, R2, RZ ;  /* 0x0000000213067227 */ /* 0x000fe200078e00ff */
[----:B------:R-:W-:-:S04]  /*2590*/  @P3 SHF.R.U32.HI R17, RZ, R3, R20 ;  /* 0x00000003ff113219 */ /* 0x000fc80000011614 */
[----:B------:R-:W-:Y:S01]  /*25a0*/  @P3 SHF.R.U32.HI R19, RZ, R3, R6 ;  /* 0x00000003ff133219 */ /* 0x000fe20000011606 */
[----:B------:R-:W-:-:S04]  /*25b0*/  IMAD R17, R40, R17, RZ ;  /* 0x0000001128117224 */ /* 0x000fc800078e02ff */
[----:B------:R-:W-:Y:S01]  /*25c0*/  IMAD R6, R40, R19, RZ ;  /* 0x0000001328067224 */ /* 0x000fe200078e02ff */
[C---:B------:R-:W-:Y:S02]  /*25d0*/  ISETP.GE.AND P0, PT, R5.reuse, R17, PT ;  /* 0x000000110500720c */ /* 0x040fe40003f06270 */
[----:B------:R-:W-:Y:S02]  /*25e0*/  IADD3 R17, PT, PT, -R5, RZ, RZ ;  /* 0x000000ff05117210 */ /* 0x000fe40007ffe1ff */
[----:B------:R-:W-:Y:S01]  /*25f0*/  ISETP.GE.OR P0, PT, R7, R6, P0 ;  /* 0x000000060700720c */ /* 0x000fe20000706670 */
[----:B------:R-:W-:-:S04]  /*2600*/  IMAD.HI.U32 R6, R5, R2, RZ ;  /* 0x0000000205067227 */ /* 0x000fc800078e00ff */
[----:B------:R-:W-:Y:S01]  /*2610*/  IMAD R8, R4, R17, R8 ;  /* 0x0000001104087224 */ /* 0x000fe200078e0208 */
[----:B------:R-:W-:-:S04]  /*2620*/  SHF.R.U32.HI R6, RZ, R3, R6 ;  /* 0x00000003ff067219 */ /* 0x000fc80000011606 */
[----:B------:R-:W-:-:S03]  /*2630*/  SEL R6, R5, R6, !P3 ;  /* 0x0000000605067207 */ /* 0x000fc60005800000 */
[----:B------:R-:W-:-:S04]  /*2640*/  @!P0 IMAD.HI.U32 R16, R7, R2, RZ ;  /* 0x0000000207108227 */ /* 0x000fc800078e00ff */
[----:B------:R-:W-:Y:S01]  /*2650*/  IMAD.MOV R2, RZ, RZ, -R6 ;  /* 0x000000ffff027224 */ /* 0x000fe200078e0a06 */
[----:B------:R-:W-:-:S03]  /*2660*/  @!P0 SHF.R.U32.HI R16, RZ, R3, R16 ;  /* 0x00000003ff108219 */ /* 0x000fc60000011610 */
[----:B------:R-:W-:Y:S01]  /*2670*/  IMAD R2, R40, R2, R5 ;  /* 0x0000000228027224 */ /* 0x000fe200078e0205 */
[----:B------:R-:W-:-:S05]  /*2680*/  @!P0 SEL R3, R7, R16, !P3 ;  /* 0x0000001007038207 */ /* 0x000fca0005800000 */
[--C-:B------:R-:W-:Y:S02]  /*2690*/  @!P0 IMAD.IADD R6, R6, 0x1, -R3.reuse ;  /* 0x0000000106068824 */ /* 0x100fe400078e0a03 */
[----:B------:R-:W-:Y:S01]  /*26a0*/  @!P0 IMAD R3, R2, R19, R3 ;  /* 0x0000001302038224 */ /* 0x000fe200078e0203 */
[----:B------:R-:W-:Y:S01]  /*26b0*/  IADD3 R2, PT, PT, -R7, RZ, RZ ;  /* 0x000000ff07027210 */ /* 0x000fe20007ffe1ff */
[----:B------:R-:W-:Y:S02]  /*26c0*/  @!P0 IMAD R5, R40, R6, R7 ;  /* 0x0000000628058224 */ /* 0x000fe400078e0207 */
[----:B------:R-:W-:Y:S02]  /*26d0*/  @!P0 IMAD.MOV.U32 R7, RZ, RZ, R3 ;  /* 0x000000ffff078224 */ /* 0x000fe400078e0003 */
[----:B------:R-:W-:Y:S02]  /*26e0*/  IMAD R2, R18, R2, R11 ;  /* 0x0000000212027224 */ /* 0x000fe400078e020b */
[----:B------:R-:W-:-:S02]  /*26f0*/  IMAD R8, R5, R4, R8 ;  /* 0x0000000405087224 */ /* 0x000fc400078e0208 */
[----:B------:R-:W-:Y:S02]  /*2700*/  IMAD R11, R7, R18, R2 ;  /* 0x00000012070b7224 */ /* 0x000fe400078e0202 */
.L_x_34:
[----:B------:R-:W1:Y:S02]  /*2710*/  LDCU UR8, c[0x0][0xb30] ;  /* 0x00016600ff0877ac */ /* 0x000e640008000800 */
[----:B-1----:R-:W-:-:S09]  /*2720*/  UISETP.NE.AND UP0, UPT, UR8, 0x1, UPT ;  /* 0x000000010800788c */ /* 0x002fd2000bf05270 */
[----:B------:R-:W-:Y:S05]  /*2730*/  BRA.U UP0, `(.L_x_35) ;  /* 0x0000000100407547 */ /* 0x000fea000b800000 */
[----:B------:R-:W1:Y:S08]  /*2740*/  LDC.64 R4, c[0x0][0xb10] ;  /* 0x0002c400ff047b82 */ /* 0x000e700000000a00 */
[----:B------:R-:W2:Y:S08]  /*2750*/  LDC.64 R2, c[0x0][0xb18] ;  /* 0x0002c600ff027b82 */ /* 0x000eb00000000a00 */
[----:B------:R-:W3:Y:S08]  /*2760*/  LDC R6, c[0x0][0xb20] ;  /* 0x0002c800ff067b82 */ /* 0x000ef00000000800 */
[----:B------:R-:W4:Y:S01]  /*2770*/  LDC R16, c[0x0][0xb0c] ;  /* 0x0002c300ff107b82 */ /* 0x000f220000000800 */
[----:B-1----:R-:W-:-:S05]  /*2780*/  IMAD.HI.U32 R4, R11, R4, RZ ;  /* 0x000000040b047227 */ /* 0x002fca00078e00ff */
[----:B------:R-:W-:Y:S01]  /*2790*/  SHF.R.U32.HI R4, RZ, R5, R4 ;  /* 0x00000005ff047219 */ /* 0x000fe20000011604 */
[----:B--2---:R-:W-:Y:S01]  /*27a0*/  IMAD.HI.U32 R3, R8, R3, RZ ;  /* 0x0000000308037227 */ /* 0x004fe200078e00ff */
[----:B------:R-:W-:-:S04]  /*27b0*/  ISETP.NE.AND P0, PT, R2, 0x1, PT ;  /* 0x000000010200780c */ /* 0x000fc80003f05270 */
[----:B---3--:R-:W-:-:S04]  /*27c0*/  SHF.R.U32.HI R3, RZ, R6, R3 ;  /* 0x00000006ff037219 */ /* 0x008fc80000011603 */
[----:B------:R-:W-:Y:S02]  /*27d0*/  SEL R3, R8, R3, !P0 ;  /* 0x0000000308037207 */ /* 0x000fe40004000000 */
[----:B----4-:R-:W-:-:S04]  /*27e0*/  ISETP.NE.AND P1, PT, R16, 0x1, PT ;  /* 0x000000011000780c */ /* 0x010fc80003f25270 */
[----:B------:R-:W-:-:S05]  /*27f0*/  SEL R4, R11, R4, !P1 ;  /* 0x000000040b047207 */ /* 0x000fca0004800000 */
[----:B------:R-:W-:Y:S02]  /*2800*/  IMAD.IADD R5, R3, 0x1, -R4 ;  /* 0x0000000103057824 */ /* 0x000fe400078e0a04 */
[----:B------:R-:W-:Y:S02]  /*2810*/  IMAD.IADD R3, R4, 0x1, -R3 ;  /* 0x0000000104037824 */ /* 0x000fe400078e0a03 */
[----:B------:R-:W-:Y:S02]  /*2820*/  IMAD R11, R5, R16, R11 ;  /* 0x00000010050b7224 */ /* 0x000fe400078e020b */
[----:B------:R-:W-:-:S07]  /*2830*/  IMAD R8, R3, R2, R8 ;  /* 0x0000000203087224 */ /* 0x000fce00078e0208 */
.L_x_35:
[----:B------:R-:W-:Y:S01]  /*2840*/  VIADD R14, R14, 0x1 ;  /* 0x000000010e0e7836 */ /* 0x000fe20000000000 */
[----:B------:R-:W-:Y:S01]  /*2850*/  PLOP3.LUT P1, PT, PT, PT, PT, 0x80, 0x8 ;  /* 0x000000000008781c */ /* 0x000fe20003f2f070 */
[----:B------:R-:W-:Y:S02]  /*2860*/  IMAD.IADD R99, R11, 0x1, R96 ;  /* 0x000000010b637824 */ /* 0x000fe400078e0260 */
[----:B------:R-:W-:Y:S01]  /*2870*/  IMAD.IADD R97, R8, 0x1, R81 ;  /* 0x0000000108617824 */ /* 0x000fe200078e0251 */
[----:B------:R-:W-:-:S04]  /*2880*/  ISETP.NE.AND P0, PT, R14, 0x2, PT ;  /* 0x000000020e00780c */ /* 0x000fc80003f05270 */
[----:B------:R-:W-:Y:S02]  /*2890*/  SEL R2, RZ, 0x1, P0 ;  /* 0x00000001ff027807 */ /* 0x000fe40000000000 */
[----:B------:R-:W-:Y:S02]  /*28a0*/  SEL R14, R14, RZ, P0 ;  /* 0x000000ff0e0e7207 */ /* 0x000fe40000000000 */
[----:B------:R-:W-:Y:S01]  /*28b0*/  LOP3.LUT R13, R13, R2, RZ, 0x3c, !PT ;  /* 0x000000020d0d7212 */ /* 0x000fe200078e3cff */
[----:B------:R-:W-:Y:S06]  /*28c0*/  @P2 BRA `(.L_x_36) ;  /* 0xfffffff000a02947 */ /* 0x000fec000383ffff */
[----:B------:R-:W-:Y:S01]  /*28d0*/  UIADD3 UR4, UPT, UPT, UR4, 0x1b0, URZ ;  /* 0x000001b004047890 */ /* 0x000fe2000fffe0ff */
[----:B------:R-:W-:-:S03]  /*28e0*/  SHF.L.U32 R3, R15, 0x1f, RZ ;  /* 0x0000001f0f037819 */ /* 0x000fc600000006ff */
[----:B------:R-:W-:-:S09]  /*28f0*/  ULEA UR5, UR6, UR4, 0x3 ;  /* 0x0000000406057291 */ /* 0x000fd2000f8e18ff */
[----:B------:R-:W1:Y:S02]  /*2900*/  SYNCS.PHASECHK.TRANS64.TRYWAIT P0, [UR5], R3 ;  /* 0x00000003ff0075a7 */ /* 0x000e640008001105 */
[----:B-1----:R-:W-:Y:S05]  /*2910*/  @!P0 BRA `(.L_x_37) ;  /* 0x0000005800d48947 */ /* 0x002fea0003800000 */
.L_x_151:
[----:B------:R-:W-:-:S04]  /*2920*/  UIADD3 UR6, UPT, UPT, UR6, 0x1, URZ ;  /* 0x0000000106067890 */ /* 0x000fc8000fffe0ff */
[----:B------:R-:W-:-:S04]  /*2930*/  UISETP.NE.AND UP0, UPT, UR6, 0x36, UPT ;  /* 0x000000360600788c */ /* 0x000fc8000bf05270 */
[----:B------:R-:W-:Y:S02]  /*2940*/  USEL UR7, URZ, 0x1, UP0 ;  /* 0x00000001ff077887 */ /* 0x000fe40008000000 */
[----:B------:R-:W-:-:S04]  /*2950*/  USEL UR6, UR6, URZ, UP0 ;  /* 0x000000ff06067287 */ /* 0x000fc80008000000 */
[----:B------:R-:W-:Y:S01]  /*2960*/  ULEA UR5, UR6, UR4, 0x3 ;  /* 0x0000000406057291 */ /* 0x000fe2000f8e18ff */
[----:B------:R-:W-:-:S04]  /*2970*/  LOP3.LUT R2, R15, UR7, RZ, 0x3c, !PT ;  /* 0x000000070f027c12 */ /* 0x000fc8000f8e3cff */
[----:B-1----:R-:W-:-:S04]  /*2980*/  SHF.L.U32 R3, R2, 0x1f, RZ ;  /* 0x0000001f02037819 */ /* 0x002fc800000006ff */
[----:B------:R-:W1:Y:S02]  /*2990*/  SYNCS.PHASECHK.TRANS64.TRYWAIT P0, [UR5], R3 ;  /* 0x00000003ff0075a7 */ /* 0x000e640008001105 */
[----:B-1----:R-:W-:Y:S05]  /*29a0*/  @!P0 BRA `(.L_x_38) ;  /* 0x0000005800c88947 */ /* 0x002fea0003800000 */
.L_x_153:
        /* <DEDUP_REMOVED lines=9> */
.L_x_155:
        /* <DEDUP_REMOVED lines=9> */
.L_x_157:
        /* <DEDUP_REMOVED lines=9> */
.L_x_159:
        /* <DEDUP_REMOVED lines=9> */
.L_x_161:
        /* <DEDUP_REMOVED lines=9> */
.L_x_163:
        /* <DEDUP_REMOVED lines=9> */
.L_x_165:
        /* <DEDUP_REMOVED lines=9> */
.L_x_167:
        /* <DEDUP_REMOVED lines=9> */
.L_x_169:
        /* <DEDUP_REMOVED lines=9> */
.L_x_171:
        /* <DEDUP_REMOVED lines=9> */
.L_x_173:
        /* <DEDUP_REMOVED lines=9> */
.L_x_175:
        /* <DEDUP_REMOVED lines=9> */
.L_x_177:
        /* <DEDUP_REMOVED lines=9> */
.L_x_179:
        /* <DEDUP_REMOVED lines=9> */
.L_x_181:
        /* <DEDUP_REMOVED lines=9> */
.L_x_183:
        /* <DEDUP_REMOVED lines=9> */
.L_x_185:
        /* <DEDUP_REMOVED lines=9> */
.L_x_187:
        /* <DEDUP_REMOVED lines=9> */
.L_x_189:
        /* <DEDUP_REMOVED lines=9> */
.L_x_191:
        /* <DEDUP_REMOVED lines=9> */
.L_x_193:
        /* <DEDUP_REMOVED lines=9> */
.L_x_195:
        /* <DEDUP_REMOVED lines=9> */
.L_x_197:
        /* <DEDUP_REMOVED lines=9> */
.L_x_199:
        /* <DEDUP_REMOVED lines=9> */
.L_x_201:
        /* <DEDUP_REMOVED lines=9> */
.L_x_203:
        /* <DEDUP_REMOVED lines=9> */
.L_x_205:
        /* <DEDUP_REMOVED lines=9> */
.L_x_207:
        /* <DEDUP_REMOVED lines=9> */
.L_x_209:
        /* <DEDUP_REMOVED lines=9> */
.L_x_211:
        /* <DEDUP_REMOVED lines=9> */
.L_x_213:
        /* <DEDUP_REMOVED lines=9> */
.L_x_215:
        /* <DEDUP_REMOVED lines=9> */
.L_x_217:
        /* <DEDUP_REMOVED lines=9> */
.L_x_219:
        /* <DEDUP_REMOVED lines=9> */
.L_x_221:
        /* <DEDUP_REMOVED lines=9> */
.L_x_223:
        /* <DEDUP_REMOVED lines=9> */
.L_x_225:
        /* <DEDUP_REMOVED lines=9> */
.L_x_227:
        /* <DEDUP_REMOVED lines=9> */
.L_x_229:
        /* <DEDUP_REMOVED lines=9> */
.L_x_231:
        /* <DEDUP_REMOVED lines=9> */
.L_x_233:
        /* <DEDUP_REMOVED lines=9> */
.L_x_235:
        /* <DEDUP_REMOVED lines=9> */
.L_x_237:
        /* <DEDUP_REMOVED lines=9> */
.L_x_239:
        /* <DEDUP_REMOVED lines=9> */
.L_x_241:
        /* <DEDUP_REMOVED lines=9> */
.L_x_243:
        /* <DEDUP_REMOVED lines=9> */
.L_x_245:
        /* <DEDUP_REMOVED lines=9> */
.L_x_247:
        /* <DEDUP_REMOVED lines=9> */
.L_x_249:
        /* <DEDUP_REMOVED lines=9> */
.L_x_251:
        /* <DEDUP_REMOVED lines=9> */
.L_x_253:
        /* <DEDUP_REMOVED lines=9> */
.L_x_255:
[----:B------:R-:W-:-:S04]  /*4660*/  UIADD3 UR6, UPT, UPT, UR6, 0x1, URZ ;  /* 0x0000000106067890 */ /* 0x000fc8000fffe0ff */
[----:B------:R-:W-:-:S04]  /*4670*/  UISETP.NE.AND UP0, UPT, UR6, 0x36, UPT ;  /* 0x000000360600788c */ /* 0x000fc8000bf05270 */
[----:B------:R-:W-:Y:S02]  /*4680*/  USEL UR5, URZ, 0x1, UP0 ;  /* 0x00000001ff057887 */ /* 0x000fe40008000000 */
[----:B------:R-:W-:-:S04]  /*4690*/  USEL UR6, UR6, URZ, UP0 ;  /* 0x000000ff06067287 */ /* 0x000fc80008000000 */
[----:B------:R-:W-:Y:S01]  /*46a0*/  ULEA UR6, UR6, UR4, 0x3 ;  /* 0x0000000406067291 */ /* 0x000fe2000f8e18ff */
[----:B-1----:R-:W-:-:S04]  /*46b0*/  LOP3.LUT R3, R2, UR5, RZ, 0x3c, !PT ;  /* 0x0000000502037c12 */ /* 0x002fc8000f8e3cff */
[----:B------:R-:W-:Y:S01]  /*46c0*/  SHF.L.U32 R3, R3, 0x1f, RZ ;  /* 0x0000001f03037819 */ /* 0x000fe200000006ff */
[----:B----4-:R-:W-:-:S07]  /*46d0*/  IMAD.U32 R0, RZ, RZ, UR6 ;  /* 0x00000006ff007e24 */ /* 0x010fce000f8e00ff */
.L_x_90:
[----:B-1----:R1:W2:Y:S02]  /*46e0*/  SYNCS.PHASECHK.TRANS64.TRYWAIT P0, [R0+URZ], R3 ;  /* 0x00000003000075a7 */ /* 0x0022a400080011ff */
[----:B--2---:R-:W-:Y:S05]  /*46f0*/  @!P0 NANOSLEEP.SYNCS 0x989680 ;  /* 0x009896800000895d */ /* 0x004fea0003900000 */
[----:B------:R-:W2:Y:S02]  /*4700*/  @!P0 SYNCS.PHASECHK.TRANS64 P0, [R0+URZ], R3 ;  /* 0x00000003000085a7 */ /* 0x000ea400080010ff */
[----:B--2---:R-:W-:Y:S05]  /*4710*/  @P0 EXIT ;  /* 0x000000000000094d */ /* 0x004fea0003800000 */
[----:B------:R-:W-:Y:S05]  /*4720*/  BRA `(.L_x_90) ;  /* 0xfffffffc00ec7947 */ /* 0x000fea000383ffff */
.L_x_18:
[----:B------:R-:W-:-:S04]  /*4730*/  UISETP.NE.AND UP1, UPT, UR37, URZ, UPT ;  /* 0x000000ff2500728c */ /* 0x000fc8000bf25270 */
[----:B------:R-:W-:-:S09]  /*4740*/  UISETP.NE.OR UP1, UPT, UR8, 0x1, UP1 ;  /* 0x000000010800788c */ /* 0x000fd20008f25670 */
[----:B------:R-:W-:Y:S05]  /*4750*/  BRA.U UP1, `(.L_x_91) ;  /* 0x0000000501487547 */ /* 0x000fea000b800000 */
[----:B------:R-:W-:Y:S01]  /*4760*/  ISETP.NE.AND P2, PT, R2, RZ, PT ;  /* 0x000000ff0200720c */ /* 0x000fe20003f45270 */
[----:B------:R-:W-:Y:S01]  /*4770*/  IMAD.MOV.U32 R12, RZ, RZ, 0x1 ;  /* 0x00000001ff0c7424 */ /* 0x000fe200078e00ff */
[----:B------:R-:W-:Y:S02]  /*4780*/  CS2R R10, SRZ ;  /* 0x00000000000a7805 */ /* 0x000fe4000001ff00 */
[----:B------:R-:W-:Y:S01]  /*4790*/  CS2R R8, SRZ ;  /* 0x0000000000087805 */ /* 0x000fe2000001ff00 */
[----:B------:R-:W-:Y:S01]  /*47a0*/  UMOV UR4, 0x400 ;  /* 0x0000040000047882 */ /* 0x000fe20000000000 */
[----:B------:R-:W-:Y:S01]  /*47b0*/  UMOV UR6, URZ ;  /* 0x000000ff00067c82 */ /* 0x000fe20008000000 */
[----:B------:R-:W-:-:S12]  /*47c0*/  ULEA UR37, UR37, UR4, 0x18 ;  /* 0x0000000425257291 */ /* 0x000fd8000f8ec0ff */
.L_x_95:
[----:B------:R-:W-:Y:S02]  /*47d0*/  LEA R0, R8, UR37, 0x3 ;  /* 0x0000002508007c11 */ /* 0x000fe4000f8e18ff */
[----:B------:R-:W-:-:S03]  /*47e0*/  SHF.L.U32 R5, R9, 0x1f, RZ ;  /* 0x0000001f09057819 */ /* 0x000fc600000006ff */
[----:B------:R-:W-:Y:S01]  /*47f0*/  VIADD R4, R0, 0x3f0 ;  /* 0x000003f000047836 */ /* 0x000fe20000000000 */
[----:B------:R-:W1:Y:S02]  /*4800*/  SYNCS.PHASECHK.TRANS64.TRYWAIT P0, [R0+URZ+0x3e0], R5 ;  /* 0x0003e005000075a7 */ /* 0x000e6400080011ff */
[----:B-1----:R-:W-:Y:S05]  /*4810*/  @!P0 BRA `(.L_x_92) ;  /* 0x00000050000c8947 */ /* 0x002fea0003800000 */
.L_x_256:
[----:B------:R-:W-:Y:S01]  /*4820*/  ULEA UR5, UR6, UR37, 0x3 ;  /* 0x0000002506057291 */ /* 0x000fe2000f8e18ff */
[----:B------:R-:W-:Y:S02]  /*4830*/  PRMT R4, RZ, 0x654, R4 ;  /* 0x00000654ff047816 */ /* 0x000fe40000000004 */
[----:B-1----:R-:W-:Y:S01]  /*4840*/  SHF.L.U32 R5, R12, 0x1f, RZ ;  /* 0x0000001f0c057819 */ /* 0x002fe200000006ff */
[----:B------:R-:W-:Y:S01]  /*4850*/  UIADD3 UR4, UPT, UPT, UR5, 0x380, URZ ;  /* 0x0000038005047890 */ /* 0x000fe2000fffe0ff */
[----:B------:R1:W-:Y:S05]  /*4860*/  SYNCS.ARRIVE.TRANS64.RED.A1T0 RZ, [R4+URZ], RZ ;  /* 0x000000ff04ff79a7 */ /* 0x0003ea00081004ff */
[----:B------:R-:W-:Y:S01]  /*4870*/  IMAD.U32 R7, RZ, RZ, UR4 ;  /* 0x00000004ff077e24 */ /* 0x000fe2000f8e00ff */
[----:B------:R-:W2:Y:S04]  /*4880*/  SYNCS.PHASECHK.TRANS64.TRYWAIT P0, [UR5+0x390], R5 ;  /* 0x00039005ff0075a7 */ /* 0x000ea80008001105 */
[----:B------:R-:W-:Y:S01]  /*4890*/  PRMT R6, R2, 0x654, R7 ;  /* 0x0000065402067816 */ /* 0x000fe20000000007 */
[----:B-1----:R-:W-:Y:S01]  /*48a0*/  @!P2 IMAD.MOV.U32 R4, RZ, RZ, 0x10 ;  /* 0x00000010ff04a424 */ /* 0x002fe200078e00ff */
[----:B--2---:R-:W-:Y:S06]  /*48b0*/  @!P0 BRA `(.L_x_93) ;  /* 0x0000004c00f88947 */ /* 0x004fec0003800000 */
.L_x_258:
[----:B------:R-:W-:Y:S01]  /*48c0*/  ULEA UR4, UR6, UR37, 0x4 ;  /* 0x0000002506047291 */ /* 0x000fe2000f8e20ff */
[----:B------:R-:W-:Y:S01]  /*48d0*/  SEL R3, R6, R3, !P2 ;  /* 0x0000000306037207 */ /* 0x000fe20005000000 */
[----:B------:R-:W-:Y:S01]  /*48e0*/  UIADD3 UR5, UPT, UPT, UR5, 0x380, URZ ;  /* 0x0000038005057890 */ /* 0x000fe2000fffe0ff */
[----:B-1----:R-:W-:Y:S01]  /*48f0*/  LEA R0, R11, UR37, 0x3 ;  /* 0x000000250b007c11 */ /* 0x002fe2000f8e18ff */
[----:B------:R-:W-:Y:S01]  /*4900*/  UIADD3 UR4, UPT, UPT, UR4, 0x410, URZ ;  /* 0x0000041004047890 */ /* 0x000fe2000fffe0ff */
[----:B------:R-:W-:Y:S01]  /*4910*/  SHF.L.U32 R5, R10, 0x1f, RZ ;  /* 0x0000001f0a057819 */ /* 0x000fe200000006ff */
[----:B------:R1:W-:Y:S01]  /*4920*/  @!P2 SYNCS.ARRIVE.TRANS64.RED RZ, [R3+URZ], R4 ;  /* 0x0000000403ffa9a7 */ /* 0x0003e200080004ff */
[----:B------:R-:W-:Y:S01]  /*4930*/  UIADD3 UR6, UPT, UPT, UR6, 0x1, URZ ;  /* 0x0000000106067890 */ /* 0x000fe2000fffe0ff */
[----:B------:R-:W-:-:S03]  /*4940*/  VIADD R8, R8, 0x1 ;  /* 0x0000000108087836 */ /* 0x000fc60000000000 */
[----:B------:R-:W-:Y:S02]  /*4950*/  UISETP.NE.AND UP0, UPT, UR6, 0x2, UPT ;  /* 0x000000020600788c */ /* 0x000fe4000bf05270 */
[----:B------:R-:W-:Y:S06]  /*4960*/  UGETNEXTWORKID.BROADCAST [UR4], [UR5] ;  /* 0x00000000040073ca */ /* 0x000fec0008000100 */
[----:B------:R-:W-:Y:S01]  /*4970*/  USEL UR4, URZ, 0x1, UP0 ;  /* 0x00000001ff047887 */ /* 0x000fe20008000000 */
[----:B------:R-:W-:Y:S01]  /*4980*/  ISETP.NE.AND P0, PT, R8, 0x2, PT ;  /* 0x000000020800780c */ /* 0x000fe20003f05270 */
[----:B------:R-:W-:Y:S01]  /*4990*/  USEL UR6, UR6, URZ, UP0 ;  /* 0x000000ff06067287 */ /* 0x000fe20008000000 */
[----:B------:R-:W2:Y:S03]  /*49a0*/  SYNCS.PHASECHK.TRANS64.TRYWAIT P1, [R0+URZ+0x380], R5 ;  /* 0x00038005000075a7 */ /* 0x000ea600080211ff */
[----:B------:R-:W-:Y:S01]  /*49b0*/  LOP3.LUT R12, R12, UR4, RZ, 0x3c, !PT ;  /* 0x000000040c0c7c12 */ /* 0x000fe2000f8e3cff */
[----:B-12---:R-:W-:Y:S07]  /*49c0*/  @!P1 BRA `(.L_x_94) ;  /* 0x0000004c00cc9947 */ /* 0x006fee0003800000 */
.L_x_259:
[C---:B------:R-:W-:Y:S01]  /*49d0*/  LEA R4, R11.reuse, UR37, 0x4 ;  /* 0x000000250b047c11 */ /* 0x040fe2000f8e20ff */
[----:B-1----:R-:W-:Y:S01]  /*49e0*/  VIADD R0, R0, 0x390 ;  /* 0x0000039000007836 */ /* 0x002fe20000000000 */
[----:B------:R-:W-:Y:S01]  /*49f0*/  SEL R8, R8, RZ, P0 ;  /* 0x000000ff08087207 */ /* 0x000fe20000000000 */
[----:B------:R-:W-:-:S03]  /*4a00*/  VIADD R11, R11, 0x1 ;  /* 0x000000010b0b7836 */ /* 0x000fc60000000000 */
[----:B------:R-:W1:Y:S01]  /*4a10*/  LDS.128 R4, [R4+0x410] ;  /* 0x0004100004047984 */ /* 0x000e620000000c00 */
[----:B------:R-:W-:Y:S02]  /*4a20*/  PRMT R0, RZ, 0x654, R0 ;  /* 0x00000654ff007816 */ /* 0x000fe40000000000 */
[C---:B------:R-:W-:Y:S01]  /*4a30*/  ISETP.NE.AND P1, PT, R11.reuse, 0x2, PT ;  /* 0x000000020b00780c */ /* 0x040fe20003f25270 */
[----:B------:R-:W-:Y:S01]  /*4a40*/  @!PT LDS RZ, [RZ] ;  /* 0x00000000fffff984 */ /* 0x000fe20000000800 */
[----:B------:R-:W-:Y:S01]  /*4a50*/  @!PT LDS RZ, [RZ] ;  /* 0x00000000fffff984 */ /* 0x000fe20000000800 */
[----:B------:R-:W-:Y:S01]  /*4a60*/  @!PT LDS RZ, [RZ] ;  /* 0x00000000fffff984 */ /* 0x000fe20000000800 */
[----:B------:R-:W-:Y:S01]  /*4a70*/  @!PT LDS RZ, [RZ] ;  /* 0x00000000fffff984 */ /* 0x000fe20000000800 */
[----:B------:R2:W-:Y:S06]  /*4a80*/  MEMBAR.ALL.CTA ;  /* 0x0000000000007992 */ /* 0x0005ec0000008000 */
[----:B--2---:R-:W2:Y:S01]  /*4a90*/  FENCE.VIEW.ASYNC.S ;  /* 0x00000000000073c6 */ /* 0x004ea20000000000 */
[----:B------:R-:W-:Y:S01]  /*4aa0*/  SEL R11, R11, RZ, P1 ;  /* 0x000000ff0b0b7207 */ /* 0x000fe20000800000 */
[----:B--2---:R2:W-:Y:S01]  /*4ab0*/  SYNCS.ARRIVE.TRANS64.RED.A1T0 RZ, [R0+URZ], RZ ;  /* 0x000000ff00ff79a7 */ /* 0x0045e200081004ff */
[----:B-1----:R-:W-:-:S02]  /*4ac0*/  LOP3.LUT P3, RZ, R6, 0x1, RZ, 0xc0, !PT ;  /* 0x0000000106ff7812 */ /* 0x002fc4000786c0ff */
[----:B------:R-:W-:-:S04]  /*4ad0*/  SEL R5, RZ, 0x1, P1 ;  /* 0x00000001ff057807 */ /* 0x000fc80000800000 */
[----:B------:R-:W-:Y:S02]  /*4ae0*/  LOP3.LUT R10, R10, R5, RZ, 0x3c, !PT ;  /* 0x000000050a0a7212 */ /* 0x000fe400078e3cff */
[----:B--2---:R-:W-:-:S04]  /*4af0*/  SEL R0, RZ, 0x1, P0 ;  /* 0x00000001ff007807 */ /* 0x004fc80000000000 */
[----:B------:R-:W-:Y:S01]  /*4b00*/  LOP3.LUT R9, R9, R0, RZ, 0x3c, !PT ;  /* 0x0000000009097212 */ /* 0x000fe200078e3cff */
[----:B------:R-:W-:Y:S06]  /*4b10*/  @P3 BRA `(.L_x_95) ;  /* 0xfffffffc002c3947 */ /* 0x000fec000383ffff */
[----:B------:R-:W-:Y:S01]  /*4b20*/  ULEA UR5, UR6, UR37, 0x3 ;  /* 0x0000002506057291 */ /* 0x000fe2000f8e18ff */
[----:B------:R-:W-:-:S08]  /*4b30*/  SHF.L.U32 R3, R12, 0x1f, RZ ;  /* 0x0000001f0c037819 */ /* 0x000fd000000006ff */
[----:B------:R-:W1:Y:S02]  /*4b40*/  SYNCS.PHASECHK.TRANS64 P0, [UR5+0x390], R3 ;  /* 0x00039003ff0075a7 */ /* 0x000e640008001005 */
[----:B-1----:R-:W-:Y:S05]  /*4b50*/  @P0 BRA `(.L_x_96) ;  /* 0x0000000000080947 */ /* 0x002fea0003800000 */
[----:B------:R-:W1:Y:S02]  /*4b60*/  SYNCS.PHASECHK.TRANS64.TRYWAIT P0, [UR5+0x390], R3 ;  /* 0x00039003ff0075a7 */ /* 0x000e640008001105 */
[----:B-1----:R-:W-:Y:S05]  /*4b70*/  @!P0 BRA `(.L_x_97) ;  /* 0x0000004c00748947 */ /* 0x002fea0003800000 */
.L_x_96:
[----:B------:R-:W-:-:S04]  /*4b80*/  UIADD3 UR4, UPT, UPT, UR6, 0x1, URZ ;  /* 0x0000000106047890 */ /* 0x000fc8000fffe0ff */
[----:B------:R-:W-:-:S04]  /*4b90*/  UISETP.NE.AND UP0, UPT, UR4, 0x2, UPT ;  /* 0x000000020400788c */ /* 0x000fc8000bf05270 */
[----:B------:R-:W-:Y:S02]  /*4ba0*/  USEL UR7, URZ, 0x1, UP0 ;  /* 0x00000001ff077887 */ /* 0x000fe40008000000 */
[----:B------:R-:W-:-:S04]  /*4bb0*/  USEL UR4, UR4, URZ, UP0 ;  /* 0x000000ff04047287 */ /* 0x000fc80008000000 */
[----:B------:R-:W-:Y:S01]  /*4bc0*/  ULEA UR4, UR4, UR37, 0x3 ;  /* 0x0000002504047291 */ /* 0x000fe2000f8e18ff */
[----:B-1----:R-:W-:-:S04]  /*4bd0*/  LOP3.LUT R3, R12, UR7, RZ, 0x3c, !PT ;  /* 0x000000070c037c12 */ /* 0x002fc8000f8e3cff */
[----:B------:R-:W-:-:S04]  /*4be0*/  SHF.L.U32 R0, R3, 0x1f, RZ ;  /* 0x0000001f03007819 */ /* 0x000fc800000006ff */
[----:B------:R-:W1:Y:S02]  /*4bf0*/  SYNCS.PHASECHK.TRANS64 P0, [UR4+0x390], R0 ;  /* 0x00039000ff0075a7 */ /* 0x000e640008001004 */
[----:B-1----:R-:W-:Y:S05]  /*4c00*/  @P0 EXIT ;  /* 0x000000000000094d */ /* 0x002fea0003800000 */
[----:B------:R-:W-:Y:S02]  /*4c10*/  SHF.L.U32 R3, R3, 0x1f, RZ ;  /* 0x0000001f03037819 */ /* 0x000fe400000006ff */
[----:B------:R-:W-:-:S07]  /*4c20*/  MOV R0, UR4 ;  /* 0x0000000400007c02 */ /* 0x000fce0008000f00 */
.L_x_98:
[----:B-1----:R1:W2:Y:S02]  /*4c30*/  SYNCS.PHASECHK.TRANS64.TRYWAIT P0, [R0+URZ+0x390], R3 ;  /* 0x00039003000075a7 */ /* 0x0022a400080011ff */
[----:B--2---:R-:W-:Y:S05]  /*4c40*/  @!P0 NANOSLEEP.SYNCS 0x989680 ;  /* 0x009896800000895d */ /* 0x004fea0003900000 */
[----:B------:R-:W2:Y:S02]  /*4c50*/  @!P0 SYNCS.PHASECHK.TRANS64 P0, [R0+URZ+0x390], R3 ;  /* 0x00039003000085a7 */ /* 0x000ea400080010ff */
[----:B--2---:R-:W-:Y:S05]  /*4c60*/  @P0 EXIT ;  /* 0x000000000000094d */ /* 0x004fea0003800000 */
[----:B------:R-:W-:Y:S05]  /*4c70*/  BRA `(.L_x_98) ;  /* 0xfffffffc00ec7947 */ /* 0x000fea000383ffff */
.L_x_91:
[----:B------:R-:W-:-:S09]  /*4c80*/  UISETP.NE.AND UP1, UPT, UR8, URZ, UPT ;  /* 0x000000ff0800728c */ /* 0x000fd2000bf25270 */
[----:B------:R-:W-:Y:S05]  /*4c90*/  BRA.U UP1, `(.L_x_99) ;  /* 0x0000000d01787547 */ /* 0x000fea000b800000 */
[----:B------:R-:W-:Y:S01]  /*4ca0*/  UMOV UR4, 0x40 ;  /* 0x0000004000047882 */ /* 0x000fe20000000000 */
[----:B------:R-:W-:Y:S01]  /*4cb0*/  NOP ;  /* 0x0000000000007918 */ /* 0x000fe20000000000 */
[----:B------:R-:W-:Y:S01]  /*4cc0*/  ULEA UR4, UR37, UR4, 0x18 ;  /* 0x0000000425047291 */ /* 0x000fe2000f8ec0ff */
[----:B------:R-:W-:Y:S02]  /*4cd0*/  UMOV UR5, 0x400 ;  /* 0x0000040000057882 */ /* 0x000fe40000000000 */
[----:B------:R-:W-:-:S06]  /*4ce0*/  ULEA UR37, UR37, UR5, 0x18 ;  /* 0x0000000525257291 */ /* 0x000fcc000f8ec0ff */
[----:B------:R-:W1:Y:S02]  /*4cf0*/  LDS.U8 R0, [UR4+0x1c] ;  /* 0x00001c04ff007984 */ /* 0x000e640008000000 */
[----:B-1----:R-:W-:-:S13]  /*4d00*/  ISETP.NE.AND P0, PT, R0, RZ, PT ;  /* 0x000000ff0000720c */ /* 0x002fda0003f05270 */
[----:B------:R-:W-:Y:S05]  /*4d10*/  @P0 BRA `(.L_x_100) ;  /* 0x0000000000580947 */ /* 0x000fea0003800000 */
[----:B------:R-:W-:-:S13]  /*4d20*/  ELECT P0, URZ, PT ;  /* 0x0000000000ff782f */ /* 0x000fda0003800000 */
[----:B------:R-:W-:Y:S05]  /*4d30*/  @!P0 BRA `(.L_x_101) ;  /* 0x0000000000608947 */ /* 0x000fea0003800000 */
[----:B------:R-:W-:Y:S01]  /*4d40*/  UMOV UR5, 0x10 ;  /* 0x0000001000057882 */ /* 0x000fe20000000000 */
[----:B------:R-:W-:Y:S01]  /*4d50*/  HFMA2 R0, -RZ, RZ, 0, 5.9604644775390625e-08 ;  /* 0x00000001ff007431 */ /* 0x000fe200000001ff */
[----:B------:R-:W-:-:S03]  /*4d60*/  MOV R2, 0xffff ;  /* 0x0000ffff00027802 */ /* 0x000fc60000000f00 */
[----:B------:R-:W-:Y:S04]  /*4d70*/  DEPBAR.LE SB1, 0x36 ;  /* 0x00009d800000791a */ /* 0x000fe80000000000 */
[----:B------:R-:W1:Y:S02]  /*4d80*/  UTCATOMSWS.FIND_AND_SET.ALIGN UP0, UR5, UR5 ;  /* 0x00000005000575e3 */ /* 0x000e640008000800 */
[----:B-1----:R-:W-:Y:S01]  /*4d90*/  MOV R3, UR5 ;  /* 0x0000000500037c02 */ /* 0x002fe20008000f00 */
[----:B------:R-:W-:Y:S06]  /*4da0*/  BRA.U UP0, `(.L_x_102) ;  /* 0x0000000100187547 */ /* 0x000fec000b800000 */
.L_x_103:
[----:B------:R-:W-:Y:S05]  /*4db0*/  NANOSLEEP 0x64 ;  /* 0x000000640000795d */ /* 0x000fea0003800000 */
[----:B------:R-:W-:-:S05]  /*4dc0*/  UMOV UR5, 0x10 ;  /* 0x0000001000057882 */ /* 0x000fca0000000000 */
[----:B------:R-:W-:Y:S04]  /*4dd0*/  DEPBAR.LE SB1, 0x36 ;  /* 0x00009d800000791a */ /* 0x000fe80000000000 */
[----:B------:R-:W1:Y:S02]  /*4de0*/  UTCATOMSWS.FIND_AND_SET.ALIGN UP0, UR5, UR5 ;  /* 0x00000005000575e3 */ /* 0x000e640008000800 */
[----:B-1----:R-:W-:Y:S01]  /*4df0*/  MOV R3, UR5 ;  /* 0x0000000500037c02 */ /* 0x002fe20008000f00 */
[----:B------:R-:W-:Y:S05]  /*4e00*/  BRA.U !UP0, `(.L_x_103) ;  /* 0xfffffffd08e87547 */ /* 0x000fea000b83ffff */
.L_x_102:
[-C--:B------:R-:W-:Y:S02]  /*4e10*/  SHF.L.U32 R2, R2, R3.reuse, RZ ;  /* 0x0000000302027219 */ /* 0x080fe400000006ff */
[----:B------:R-:W-:Y:S01]  /*4e20*/  SHF.L.U32 R0, R0, R3, RZ ;  /* 0x0000000300007219 */ /* 0x000fe200000006ff */
[----:B------:R-:W-:Y:S02]  /*4e30*/  IMAD.SHL.U32 R3, R3, 0x20, RZ ;  /* 0x0000002003037824 */ /* 0x000fe400078e00ff */
[----:B------:R1:W-:Y:S04]  /*4e40*/  ATOMS.OR RZ, [UR4+0x14], R2 ;  /* 0x00001402ffff798c */ /* 0x0003e8000b000004 */
[----:B------:R1:W-:Y:S04]  /*4e50*/  ATOMS.OR RZ, [UR4+0x18], R0 ;  /* 0x00001800ffff798c */ /* 0x0003e8000b000004 */
[----:B------:R1:W-:Y:S01]  /*4e60*/  STS [UR37+0x430], R3 ;  /* 0x00043003ff007988 */ /* 0x0003e20008000825 */
[----:B------:R-:W-:Y:S05]  /*4e70*/  BRA `(.L_x_101) ;  /* 0x0000000000107947 */ /* 0x000fea0003800000 */
.L_x_100:
[----:B------:R-:W-:Y:S02]  /*4e80*/  MOV R0, 0xffffffff ;  /* 0xffffffff00007802 */ /* 0x000fe40000000f00 */
[----:B------:R-:W-:-:S03]  /*4e90*/  MOV R2, 0x4ec0 ;  /* 0x00004ec000027802 */ /* 0x000fc60000000f00 */
[----:B------:R1:W-:Y:S04]  /*4ea0*/  STS [UR37+0x430], R0 ;  /* 0x00043000ff007988 */ /* 0x0003e80008000825 */
[----:B-1-3-5:R-:W-:Y:S05]  /*4eb0*/  CALL.REL.NOINC `($__internal_1_$__cuda_sm10x_tcgen05_guardrail_trap_phase_invalid_during_alloc) ;  /* 0x0000004c00f07944 */ /* 0x02afea0003c00000 */
.L_x_101:
[----:B------:R-:W-:Y:S05]  /*4ec0*/  WARPSYNC.ALL ;  /* 0x0000000000007948 */ /* 0x000fea0003800000 */
[----:B------:R-:W2:Y:S01]  /*4ed0*/  S2UR UR6, SR_CgaCtaId ;  /* 0x00000000000679c3 */ /* 0x000ea20000008800 */
[----:B------:R-:W-:Y:S01]  /*4ee0*/  UMOV UR4, 0x400 ;  /* 0x0000040000047882 */ /* 0x000fe20000000000 */
[----:B------:R-:W-:-:S06]  /*4ef0*/  NOP ;  /* 0x0000000000007918 */ /* 0x000fcc0000000000 */
[----:B------:R-:W-:Y:S06]  /*4f00*/  BAR.ARV 0x6, 0xa0 ;  /* 0x0182800000007b1d */ /* 0x000fec0000002000 */
[----:B------:R-:W4:Y:S01]  /*4f10*/  LDCU UR7, c[0x0][0x38c] ;  /* 0x00007180ff0777ac */ /* 0x000f220008000800 */
[----:B------:R-:W-:Y:S01]  /*4f20*/  IMAD.MOV.U32 R11, RZ, RZ, 0x1 ;  /* 0x00000001ff0b7424 */ /* 0x000fe200078e00ff */
[----:B------:R-:W-:Y:S01]  /*4f30*/  CS2R R8, SRZ ;  /* 0x0000000000087805 */ /* 0x000fe2000001ff00 */
[----:B------:R-:W-:Y:S01]  /*4f40*/  IMAD.MOV.U32 R10, RZ, RZ, RZ ;  /* 0x000000ffff0a7224 */ /* 0x000fe200078e00ff */
[----:B------:R-:W-:Y:S01]  /*4f50*/  UMOV UR18, URZ ;  /* 0x000000ff00127c82 */ /* 0x000fe20008000000 */
[----:B------:R-:W-:Y:S01]  /*4f60*/  UMOV UR17, URZ ;  /* 0x000000ff00117c82 */ /* 0x000fe20008000000 */
[----:B------:R-:W-:Y:S01]  /*4f70*/  UMOV UR20, 0x0 ;  /* 0x0000000000147882 */ /* 0x000fe20000000000 */
[----:B------:R-:W-:Y:S01]  /*4f80*/  UMOV UR21, 0x41004a0 ;  /* 0x041004a000157882 */ /* 0x000fe20000000000 */
[----:B--2---:R-:W-:Y:S01]  /*4f90*/  ULEA UR6, UR6, UR4, 0x18 ;  /* 0x0000000406067291 */ /* 0x004fe2000f8ec0ff */
[----:B------:R-:W2:Y:S03]  /*4fa0*/  LDCU UR4, c[0x0][0x38c] ;  /* 0x00007180ff0477ac */ /* 0x000ea60008000800 */
[----:B------:R-:W-:-:S02]  /*4fb0*/  UIADD3 UR11, UPT, UPT, UR6, 0x2800, URZ ;  /* 0x00002800060b7890 */ /* 0x000fc4000fffe0ff */
[----:B----4-:R-:W-:-:S03]  /*4fc0*/  UIADD3 UR7, UPT, UPT, UR7, 0x1f, URZ ;  /* 0x0000001f07077890 */ /* 0x010fc6000fffe0ff */
[----:B-1----:R-:W1:Y:S01]  /*4fd0*/  LDS R0, [UR6+0x430] ;  /* 0x00043006ff007984 */ /* 0x002e620008000800 */
[----:B------:R-:W-:Y:S02]  /*4fe0*/  UIADD3 UR12, UPT, UPT, UR6, 0x1d800, URZ ;  /* 0x0001d800060c7890 */ /* 0x000fe4000fffe0ff */
[----:B------:R-:W-:Y:S02]  /*4ff0*/  USHF.R.S32.HI UR5, URZ, 0x1f, UR7 ;  /* 0x0000001fff057899 */ /* 0x000fe40008011407 */
[----:B------:R-:W-:Y:S02]  /*5000*/  USHF.R.U32.HI UR11, URZ, 0x4, UR11 ;  /* 0x00000004ff0b7899 */ /* 0x000fe4000801160b */
[----:B------:R-:W-:Y:S02]  /*5010*/  ULEA.HI UR5, UR5, UR7, URZ, 0x5 ;  /* 0x0000000705057291 */ /* 0x000fe4000f8f28ff */
[----:B------:R-:W-:Y:S02]  /*5020*/  USHF.R.U32.HI UR12, URZ, 0x4, UR12 ;  /* 0x00000004ff0c7899 */ /* 0x000fe4000801160c */
[----:B------:R-:W-:-:S02]  /*5030*/  USHF.R.S32.HI UR5, URZ, 0x5, UR5 ;  /* 0x00000005ff057899 */ /* 0x000fc40008011405 */
[----:B------:R-:W-:Y:S02]  /*5040*/  ULOP3.LUT UR11, UR11, 0x3fff, URZ, 0xc0, !UPT ;  /* 0x00003fff0b0b7892 */ /* 0x000fe4000f8ec0ff */
[----:B------:R-:W-:Y:S02]  /*5050*/  UISETP.LT.AND UP0, UPT, UR5, 0x1, UPT ;  /* 0x000000010500788c */ /* 0x000fe4000bf01270 */
[----:B------:R-:W-:Y:S02]  /*5060*/  ULOP3.LUT UR12, UR12, 0x3fff, URZ, 0xc0, !UPT ;  /* 0x00003fff0c0c7892 */ /* 0x000fe4000f8ec0ff */
[----:B------:R-:W-:Y:S02]  /*5070*/  USEL UR10, UR5, 0x1, !UP0 ;  /* 0x00000001050a7887 */ /* 0x000fe4000c000000 */
[----:B------:R-:W-:Y:S02]  /*5080*/  ULOP3.LUT UR11, UR11, 0x10000, URZ, 0xfc, !UPT ;  /* 0x000100000b0b7892 */ /* 0x000fe4000f8efcff */
[----:B------:R-:W-:-:S02]  /*5090*/  ULOP3.LUT UR12, UR12, 0x10000, URZ, 0xfc, !UPT ;  /* 0x000100000c0c7892 */ /* 0x000fc4000f8efcff */
[----:B------:R-:W-:Y:S02]  /*50a0*/  UIADD3 UR10, UPT, UPT, -UR10, URZ, URZ ;  /* 0x000000ff0a0a7290 */ /* 0x000fe4000fffe1ff */
[----:B--2---:R-:W-:Y:S01]  /*50b0*/  UISETP.GE.AND UP3, UPT, UR4, 0x1, UPT ;  /* 0x000000010400788c */ /* 0x004fe2000bf66270 */
[----:B-1----:R-:W-:-:S15]  /*50c0*/  R2UR UR19, R0 ;  /* 0x00000000001372ca */ /* 0x002fde00000e0000 */
.L_x_110:
[----:B------:R-:W-:Y:S02]  /*50d0*/  LEA R0, R10, UR6, 0x3 ;  /* 0x000000060a007c11 */ /* 0x000fe4000f8e18ff */
[----:B------:R-:W-:Y:S02]  /*50e0*/  SHF.L.U32 R5, R9, 0x1f, RZ ;  /* 0x0000001f09057819 */ /* 0x000fe400000006ff */
[----:B------:R-:W-:Y:S01]  /*50f0*/  PLOP3.LUT P0, PT, PT, PT, UP3, 0x80, 0x8 ;  /* 0x000000000008781c */ /* 0x000fe20003f0f038 */
[----:B------:R-:W-:Y:S01]  /*5100*/  VIADD R3, R0, 0x390 ;  /* 0x0000039000037836 */ /* 0x000fe20000000000 */
[----:B-1----:R-:W1:Y:S02]  /*5110*/  SYNCS.PHASECHK.TRANS64.TRYWAIT P1, [R0+URZ+0x380], R5 ;  /* 0x00038005000075a7 */ /* 0x002e6400080211ff */
[----:B-1--4-:R-:W-:Y:S09]  /*5120*/  @!P1 BRA `(.L_x_104) ;  /* 0x0000004800209947 */ /* 0x012ff20003800000 */
.L_x_261:
[----:B------:R-:W-:Y:S01]  /*5130*/  LEA R4, R10, UR6, 0x4 ;  /* 0x000000060a047c11 */ /* 0x000fe2000f8e20ff */
[----:B------:R-:W-:Y:S01]  /*5140*/  @UP3 ULEA UR4, UR17, UR6, 0x3 ;  /* 0x0000000611043291 */ /* 0x000fe2000f8e18ff */
[----:B------:R-:W-:Y:S01]  /*5150*/  PLOP3.LUT P2, PT, PT, PT, PT, 0x80, 0x8 ;  /* 0x000000000008781c */ /* 0x000fe20003f4f070 */
[----:B------:R-:W-:Y:S01]  /*5160*/  ULEA UR9, UR18, UR6, 0x3 ;  /* 0x0000000612097291 */ /* 0x000fe2000f8e18ff */
[----:B------:R-:W-:Y:S02]  /*5170*/  PRMT R3, RZ, 0x654, R3 ;  /* 0x00000654ff037816 */ /* 0x000fe40000000003 */
[----:B-1----:R-:W1:Y:S01]  /*5180*/  LDS.128 R4, [R4+0x410] ;  /* 0x0004100004047984 */ /* 0x002e620000000c00 */
[----:B------:R-:W-:Y:S02]  /*5190*/  @P0 SHF.L.U32 R2, R8, 0x1f, RZ ;  /* 0x0000001f08020819 */ /* 0x000fe400000006ff */
[----:B------:R-:W-:Y:S01]  /*51a0*/  SHF.L.U32 R0, R11, 0x1f, RZ ;  /* 0x0000001f0b007819 */ /* 0x000fe200000006ff */
[----:B------:R-:W-:Y:S01]  /*51b0*/  @!PT LDS RZ, [RZ] ;  /* 0x00000000fffff984 */ /* 0x000fe20000000800 */
[----:B------:R-:W-:Y:S01]  /*51c0*/  @!PT LDS RZ, [RZ] ;  /* 0x00000000fffff984 */ /* 0x000fe20000000800 */
[----:B------:R-:W-:Y:S01]  /*51d0*/  @!PT LDS RZ, [RZ] ;  /* 0x00000000fffff984 */ /* 0x000fe20000000800 */
[----:B------:R-:W-:Y:S01]  /*51e0*/  @!PT LDS RZ, [RZ] ;  /* 0x00000000fffff984 */ /* 0x000fe20000000800 */
[----:B------:R2:W-:Y:S06]  /*51f0*/  MEMBAR.ALL.CTA ;  /* 0x0000000000007992 */ /* 0x0005ec0000008000 */
[----:B--2---:R-:W2:Y:S02]  /*5200*/  FENCE.VIEW.ASYNC.S ;  /* 0x00000000000073c6 */ /* 0x004ea40000000000 */
[----:B--2---:R2:W-:Y:S01]  /*5210*/  SYNCS.ARRIVE.TRANS64.RED.A1T0 RZ, [R3+URZ], RZ ;  /* 0x000000ff03ff79a7 */ /* 0x0045e200081004ff */
[----:B------:R2:W4:Y:S01]  /*5220*/  @P0 SYNCS.PHASECHK.TRANS64.TRYWAIT P2, [UR4], R2 ;  /* 0x00000002ff0005a7 */ /* 0x0005220008041104 */
[----:B-1----:R-:W-:Y:S01]  /*5230*/  LOP3.LUT P1, RZ, R6, 0x1, RZ, 0xc0, !PT ;  /* 0x0000000106ff7812 */ /* 0x002fe2000782c0ff */
[----:B------:R-:W1:Y:S02]  /*5240*/  SYNCS.PHASECHK.TRANS64.TRYWAIT P0, [UR9+0x3c0], R0 ;  /* 0x0003c000ff0075a7 */ /* 0x000e640008001109 */
[----:B-12-4-:R-:W-:Y:S10]  /*5250*/  @!P0 BRA `(.L_x_105) ;  /* 0x0000004400e88947 */ /* 0x016ff40003800000 */
.L_x_263:
[----:B------:R-:W-:Y:S01]  /*5260*/  IADD3 R10, PT, PT, R10, 0x1, RZ ;  /* 0x000000010a0a7810 */ /* 0x000fe20007ffe0ff */
[----:B------:R-:W-:Y:S06]  /*5270*/  BRA.U !UP3, `(.L_x_106) ;  /* 0x000000010ba07547 */ /* 0x000fec000b800000 */
[----:B------:R-:W-:Y:S02]  /*5280*/  ULEA.HI UR8, UR18, UR18, URZ, 0x1 ;  /* 0x0000001212087291 */ /* 0x000fe4000f8f08ff */
[----:B------:R-:W-:Y:S02]  /*5290*/  UPLOP3.LUT UP4, UPT, UPT, UPT, UPT, 0x40, 0x4 ;  /* 0x000000000004789c */ /* 0x000fe40003f8e870 */
[----:B------:R-:W-:Y:S02]  /*52a0*/  USHF.L.U32 UR4, UR8, 0x5, URZ ;  /* 0x0000000508047899 */ /* 0x000fe400080006ff */
[----:B------:R-:W-:Y:S02]  /*52b0*/  ULOP3.LUT UR8, UR8, 0xffe, URZ, 0xc0, !UPT ;  /* 0x00000ffe08087892 */ /* 0x000fe4000f8ec0ff */
[----:B------:R-:W-:Y:S02]  /*52c0*/  ULOP3.LUT UR4, UR4, 0xffffffc0, URZ, 0xc0, !UPT ;  /* 0xffffffc004047892 */ /* 0x000fe4000f8ec0ff */
[----:B------:R-:W-:-:S02]  /*52d0*/  UIADD3 UR8, UPT, UPT, -UR8, UR18, URZ ;  /* 0x0000001208087290 */ /* 0x000fc4000fffe1ff */
[----:B------:R-:W-:Y:S01]  /*52e0*/  UIADD3 UR4, UPT, UPT, UR19, UR4, URZ ;  /* 0x0000000413047290 */ /* 0x000fe2000fffe0ff */
[----:B------:R-:W-:Y:S01]  /*52f0*/  UMOV UR16, UR10 ;  /* 0x0000000a00107c82 */ /* 0x000fe20008000000 */
[----:B------:R-:W-:Y:S02]  /*5300*/  UMOV UR15, UR5 ;  /* 0x00000005000f7c82 */ /* 0x000fe40008000000 */
[----:B------:R-:W-:Y:S01]  /*5310*/  ULEA UR8, UR8, UR4, 0x14 ;  /* 0x0000000408087291 */ /* 0x000fe2000f8ea0ff */
[----:B------:R-:W-:-:S11]  /*5320*/  UMOV UR14, UR17 ;  /* 0x00000011000e7c82 */ /* 0x000fd60008000000 */
.L_x_109:
[----:B------:R-:W-:Y:S02]  /*5330*/  UIADD3 UR16, UPT, UPT, UR16, 0x1, URZ ;  /* 0x0000000110107890 */ /* 0x000fe4000fffe0ff */
[----:B--2---:R-:W-:Y:S02]  /*5340*/  ULEA UR7, UR14, UR6, 0x3 ;  /* 0x000000060e077291 */ /* 0x004fe4000f8e18ff */
[----:B------:R-:W-:Y:S01]  /*5350*/  UISETP.NE.AND UP0, UPT, UR16, URZ, UPT ;  /* 0x000000ff1000728c */ /* 0x000fe2000bf05270 */
[----:B----4-:R-:W-:Y:S10]  /*5360*/  @P2 BRA `(.L_x_107) ;  /* 0x00000000000c2947 */ /* 0x010ff40003800000 */
[----:B-1----:R-:W-:Y:S04]  /*5370*/  SHF.L.U32 R3, R8, 0x1f, RZ ;  /* 0x0000001f08037819 */ /* 0x002fe800000006ff */
[----:B------:R-:W1:Y:S02]  /*5380*/  SYNCS.PHASECHK.TRANS64.TRYWAIT P0, [UR7], R3 ;  /* 0x00000003ff0075a7 */ /* 0x000e640008001107 */
[----:B-1----:R-:W-:Y:S05]  /*5390*/  @!P0 BRA `(.L_x_108) ;  /* 0x0000004400b08947 */ /* 0x002fea0003800000 */
.L_x_107:
[----:B------:R-:W-:Y:S01]  /*53a0*/  UISETP.NE.AND UP1, UPT, UR15, 0x1, UPT ;  /* 0x000000010f00788c */ /* 0x000fe2000bf25270 */
[----:B------:R-:W-:Y:S01]  /*53b0*/  PLOP3.LUT P2, PT, PT, PT, PT, 0x80, 0x8 ;  /* 0x000000000008781c */ /* 0x000fe20003f4f070 */
[----:B------:R-:W-:Y:S02]  /*53c0*/  UIADD3 UR17, UPT, UPT, UR14, 0x1, URZ ;  /* 0x000000010e117890 */ /* 0x000fe4000fffe0ff */
[----:B------:R-:W-:Y:S02]  /*53d0*/  ULEA UR22, UR14, UR12, 0x7 ;  /* 0x0000000c0e167291 */ /* 0x000fe4000f8e38ff */
[----:B------:R-:W-:Y:S01]  /*53e0*/  UISETP.NE.AND UP2, UPT, UR17, 0x36, UPT ;  /* 0x000000361100788c */ /* 0x000fe2000bf45270 */
[----:B------:R-:W-:Y:S01]  /*53f0*/  PLOP3.LUT P0, PT, PT, PT, UP1, 0x80, 0x8 ;  /* 0x000000000008781c */ /* 0x000fe20003f0f018 */
[----:B------:R-:W-:Y:S02]  /*5400*/  ULEA UR24, UR14, UR11, 0x7 ;  /* 0x0000000b0e187291 */ /* 0x000fe4000f8e38ff */
[----:B------:R-:W-:Y:S02]  /*5410*/  USEL UR13, URZ, 0x1, UP2 ;  /* 0x00000001ff0d7887 */ /* 0x000fe40009000000 */
[----:B------:R-:W-:Y:S02]  /*5420*/  USEL UR17, UR17, URZ, UP2 ;  /* 0x000000ff11117287 */ /* 0x000fe40009000000 */
[----:B------:R-:W-:Y:S02]  /*5430*/  UIADD3 UR7, UPT, UPT, UR7, 0x1b0, URZ ;  /* 0x000001b007077890 */ /* 0x000fe4000fffe0ff */
[----:B------:R-:W-:Y:S01]  /*5440*/  @UP1 ULEA UR4, UR17, UR6, 0x3 ;  /* 0x0000000611041291 */ /* 0x000fe2000f8e18ff */
[----:B------:R-:W-:Y:S01]  /*5450*/  LOP3.LUT R8, R8, UR13, RZ, 0x3c, !PT ;  /* 0x0000000d08087c12 */ /* 0x000fe2000f8e3cff */
[----:B------:R-:W-:Y:S01]  /*5460*/  UMOV UR23, 0xc0004010 ;  /* 0xc000401000177882 */ /* 0x000fe20000000000 */
[----:B------:R-:W-:Y:S01]  /*5470*/  UMOV UR25, 0xc0004010 ;  /* 0xc000401000197882 */ /* 0x000fe20000000000 */
[----:B------:R-:W-:Y:S01]  /*5480*/  UIADD3 UR15, UPT, UPT, UR15, -0x1, URZ ;  /* 0xffffffff0f0f7890 */ /* 0x000fe2000fffe0ff */
[----:B-1----:R-:W-:Y:S01]  /*5490*/  @P0 SHF.L.U32 R0, R8, 0x1f, RZ ;  /* 0x0000001f08000819 */ /* 0x002fe200000006ff */
[----:B------:R-:W-:Y:S03]  /*54a0*/  UMOV UR14, UR17 ;  /* 0x00000011000e7c82 */ /* 0x000fe60008000000 */
[----:B------:R2:W4:Y:S01]  /*54b0*/  @P0 SYNCS.PHASECHK.TRANS64.TRYWAIT P2, [UR4], R0 ;  /* 0x00000000ff0005a7 */ /* 0x0005220008041104 */
[----:B------:R2:W-:Y:S01]  /*54c0*/  UTCIMMA gdesc[UR24], gdesc[UR22], tmem[UR8], tmem[UR20], idesc[UR21], UP4 ;  /* 0x00ff1416180075ea */ /* 0x0005e2000a000108 */
[----:B------:R-:W-:Y:S01]  /*54d0*/  UPLOP3.LUT UP4, UPT, UPT, UPT, UPT, 0x80, 0x8 ;  /* 0x000000000008789c */ /* 0x000fe20003f8f070 */
[----:B------:R2:W-:Y:S01]  /*54e0*/  UTCBAR [UR7], URZ ;  /* 0x000000ff070073e9 */ /* 0x0005e200080000ff */
[----:B------:R-:W-:Y:S09]  /*54f0*/  BRA.U UP0, `(.L_x_109) ;  /* 0xfffffffd008c7547 */ /* 0x000ff2000b83ffff */
.L_x_106:
[----:B------:R-:W-:Y:S01]  /*5500*/  UIADD3 UR18, UPT, UPT, UR18, 0x1, URZ ;  /* 0x0000000112127890 */ /* 0x000fe2000fffe0ff */
[C---:B------:R-:W-:Y:S01]  /*5510*/  ISETP.NE.AND P0, PT, R10.reuse, 0x2, PT ;  /* 0x000000020a00780c */ /* 0x040fe20003f05270 */
[----:B------:R-:W-:Y:S02]  /*5520*/  UIADD3 UR9, UPT, UPT, UR9, 0x3a0, URZ ;  /* 0x000003a009097890 */ /* 0x000fe4000fffe0ff */
[----:B------:R-:W-:Y:S01]  /*5530*/  UISETP.NE.AND UP0, UPT, UR18, 0x4, UPT ;  /* 0x000000041200788c */ /* 0x000fe2000bf05270 */
[----:B-12---:R-:W-:Y:S02]  /*5540*/  SEL R0, RZ, 0x1, P0 ;  /* 0x00000001ff007807 */ /* 0x006fe40000000000 */
[----:B------:R-:W-:Y:S01]  /*5550*/  SEL R10, R10, RZ, P0 ;  /* 0x000000ff0a0a7207 */ /* 0x000fe20000000000 */
[----:B------:R-:W-:Y:S01]  /*5560*/  USEL UR4, URZ, 0x1, UP0 ;  /* 0x00000001ff047887 */ /* 0x000fe20008000000 */
[----:B------:R-:W-:Y:S01]  /*5570*/  LOP3.LUT R9, R9, R0, RZ, 0x3c, !PT ;  /* 0x0000000009097212 */ /* 0x000fe200078e3cff */
[----:B------:R-:W-:Y:S01]  /*5580*/  USEL UR18, UR18, URZ, UP0 ;  /* 0x000000ff12127287 */ /* 0x000fe20008000000 */
[----:B------:R1:W-:Y:S03]  /*5590*/  UTCBAR [UR9], URZ ;  /* 0x000000ff090073e9 */ /* 0x0003e600080000ff */
[----:B------:R-:W-:Y:S01]  /*55a0*/  LOP3.LUT R11, R11, UR4, RZ, 0x3c, !PT ;  /* 0x000000040b0b7c12 */ /* 0x000fe2000f8e3cff */
[----:B------:R-:W-:Y:S07]  /*55b0*/  @P1 BRA `(.L_x_110) ;  /* 0xfffffff800c41947 */ /* 0x000fee000383ffff */
[----:B------:R-:W2:Y:S01]  /*55c0*/  S2UR UR4, SR_CgaCtaId ;  /* 0x00000000000479c3 */ /* 0x000ea20000008800 */
[----:B------:R-:W-:Y:S01]  /*55d0*/  ELECT P0, URZ, PT ;  /* 0x0000000000ff782f */ /* 0x000fe20003800000 */
[----:B------:R-:W-:Y:S01]  /*55e0*/  IMAD.MOV.U32 R0, RZ, RZ, 0x1 ;  /* 0x00000001ff007424 */ /* 0x000fe200078e00ff */
[----:B------:R-:W-:Y:S01]  /*55f0*/  UIADD3 UR6, UPT, UPT, UR6, 0x3c0, URZ ;  /* 0x000003c006067890 */ /* 0x000fe2000fffe0ff */
[----:B------:R-:W-:Y:S01]  /*5600*/  SHF.L.U32 R3, R11, 0x1f, RZ ;  /* 0x0000001f0b037819 */ /* 0x000fe200000006ff */
[----:B------:R-:W-:-:S03]  /*5610*/  UMOV UR5, 0x40 ;  /* 0x0000004000057882 */ /* 0x000fc60000000000 */
[----:B------:R-:W-:Y:S01]  /*5620*/  UVIRTCOUNT.DEALLOC.SMPOOL 0x80 ;  /* 0x000000800000784c */ /* 0x000fe20000000000 */
[----:B--2---:R-:W-:Y:S02]  /*5630*/  ULEA UR4, UR4, UR5, 0x18 ;  /* 0x0000000504047291 */ /* 0x004fe4000f8ec0ff */
[----:B------:R-:W-:-:S07]  /*5640*/  ULEA UR5, UR18, UR6, 0x3 ;  /* 0x0000000612057291 */ /* 0x000fce000f8e18ff */
[----:B------:R2:W-:Y:S02]  /*5650*/  @P0 STS.U8 [UR4+0x1c], R0 ;  /* 0x00001c00ff000988 */ /* 0x0005e40008000004 */
[----:B------:R-:W3:Y:S02]  /*5660*/  SYNCS.PHASECHK.TRANS64.TRYWAIT P0, [UR5], R3 ;  /* 0x00000003ff0075a7 */ /* 0x000ee40008001105 */
[----:B--23--:R-:W-:Y:S05]  /*5670*/  @!P0 BRA `(.L_x_111) ;  /* 0x0000004400108947 */ /* 0x00cfea0003800000 */
.L_x_266:
[----:B------:R-:W-:-:S04]  /*5680*/  UIADD3 UR7, UPT, UPT, UR18, 0x1, URZ ;  /* 0x0000000112077890 */ /* 0x000fc8000fffe0ff */
[----:B------:R-:W-:-:S04]  /*5690*/  UISETP.NE.AND UP0, UPT, UR7, 0x4, UPT ;  /* 0x000000040700788c */ /* 0x000fc8000bf05270 */
[----:B------:R-:W-:Y:S02]  /*56a0*/  USEL UR8, URZ, 0x1, UP0 ;  /* 0x00000001ff087887 */ /* 0x000fe40008000000 */
[----:B------:R-:W-:-:S04]  /*56b0*/  USEL UR7, UR7, URZ, UP0 ;  /* 0x000000ff07077287 */ /* 0x000fc80008000000 */
[----:B------:R-:W-:Y:S01]  /*56c0*/  ULEA UR5, UR7, UR6, 0x3 ;  /* 0x0000000607057291 */ /* 0x000fe2000f8e18ff */
[----:B------:R-:W-:-:S04]  /*56d0*/  LOP3.LUT R2, R11, UR8, RZ, 0x3c, !PT ;  /* 0x000000080b027c12 */ /* 0x000fc8000f8e3cff */
[----:B--2---:R-:W-:-:S04]  /*56e0*/  SHF.L.U32 R3, R2, 0x1f, RZ ;  /* 0x0000001f02037819 */ /* 0x004fc800000006ff */
[----:B------:R-:W2:Y:S02]  /*56f0*/  SYNCS.PHASECHK.TRANS64.TRYWAIT P0, [UR5], R3 ;  /* 0x00000003ff0075a7 */ /* 0x000ea40008001105 */
[----:B--2---:R-:W-:Y:S05]  /*5700*/  @!P0 BRA `(.L_x_112) ;  /* 0x0000004400048947 */ /* 0x004fea0003800000 */
.L_x_268:
        /* <DEDUP_REMOVED lines=9> */
.L_x_270:
[----:B------:R-:W-:-:S04]  /*57a0*/  UIADD3 UR7, UPT, UPT, UR7, 0x1, URZ ;  /* 0x0000000107077890 */ /* 0x000fc8000fffe0ff */
[----:B------:R-:W-:-:S04]  /*57b0*/  UISETP.NE.AND UP0, UPT, UR7, 0x4, UPT ;  /* 0x000000040700788c */ /* 0x000fc8000bf05270 */
[----:B------:R-:W-:Y:S02]  /*57c0*/  USEL UR5, URZ, 0x1, UP0 ;  /* 0x00000001ff057887 */ /* 0x000fe40008000000 */
[----:B------:R-:W-:-:S04]  /*57d0*/  USEL UR7, UR7, URZ, UP0 ;  /* 0x000000ff07077287 */ /* 0x000fc80008000000 */
[----:B------:R-:W-:Y:S01]  /*57e0*/  ULEA UR7, UR7, UR6, 0x3 ;  /* 0x0000000607077291 */ /* 0x000fe2000f8e18ff */
[----:B--2---:R-:W-:-:S04]  /*57f0*/  LOP3.LUT R3, R2, UR5, RZ, 0x3c, !PT ;  /* 0x0000000502037c12 */ /* 0x004fc8000f8e3cff */
[----:B------:R-:W-:-:S04]  /*5800*/  SHF.L.U32 R3, R3, 0x1f, RZ ;  /* 0x0000001f03037819 */ /* 0x000fc800000006ff */
[----:B------:R-:W2:Y:S02]  /*5810*/  SYNCS.PHASECHK.TRANS64.TRYWAIT P0, [UR7], R3 ;  /* 0x00000003ff0075a7 */ /* 0x000ea40008001107 */
[----:B--2---:R-:W-:Y:S05]  /*5820*/  @!P0 BRA `(.L_x_114) ;  /* 0x0000004000ec8947 */ /* 0x004fea0003800000 */
.L_x_272:
[----:B------:R-:W-:Y:S01]  /*5830*/  NOP ;  /* 0x0000000000007918 */ /* 0x000fe20000000000 */
[----:B--2---:R-:W2:Y:S01]  /*5840*/  LDS R0, [UR4+0x14] ;  /* 0x00001404ff007984 */ /* 0x004ea20008000800 */
[----:B------:R-:W-:Y:S01]  /*5850*/  ULOP3.LUT UR6, UR19, 0xffff, URZ, 0xc0, !UPT ;  /* 0x0000ffff13067892 */ /* 0x000fe2000f8ec0ff */
[----:B------:R-:W-:Y:S01]  /*5860*/  UMOV UR8, 0xffff ;  /* 0x0000ffff00087882 */ /* 0x000fe20000000000 */
[----:B------:R-:W-:Y:S02]  /*5870*/  UMOV UR5, 0x1 ;  /* 0x0000000100057882 */ /* 0x000fe40000000000 */
[----:B------:R-:W-:-:S04]  /*5880*/  USHF.R.U32.HI UR6, URZ, 0x5, UR6 ;  /* 0x00000005ff067899 */ /* 0x000fc80008011606 */
[----:B------:R-:W-:Y:S02]  /*5890*/  USHF.L.U32 UR8, UR8, UR6, URZ ;  /* 0x0000000608087299 */ /* 0x000fe400080006ff */
[----:B------:R-:W-:-:S04]  /*58a0*/  USHF.L.U32 UR5, UR5, UR6, URZ ;  /* 0x0000000605057299 */ /* 0x000fc800080006ff */
[----:B--2---:R-:W-:-:S04]  /*58b0*/  LOP3.LUT R0, R0, UR8, RZ, 0xc0, !PT ;  /* 0x0000000800007c12 */ /* 0x004fc8000f8ec0ff */
[----:B------:R-:W-:-:S13]  /*58c0*/  ISETP.NE.AND P0, PT, R0, UR8, PT ;  /* 0x0000000800007c0c */ /* 0x000fda000bf05270 */
[----:B------:R-:W-:Y:S05]  /*58d0*/  @P0 BRA `(.L_x_115) ;  /* 0x0000000000580947 */ /* 0x000fea0003800000 */
[----:B------:R-:W2:Y:S02]  /*58e0*/  LDS R0, [UR4+0x18] ;  /* 0x00001804ff007984 */ /* 0x000ea40008000800 */
[----:B--2---:R-:W-:-:S04]  /*58f0*/  LOP3.LUT R0, R0, UR5, RZ, 0xc0, !PT ;  /* 0x0000000500007c12 */ /* 0x004fc8000f8ec0ff */
[----:B------:R-:W-:-:S13]  /*5900*/  ISETP.NE.AND P0, PT, R0, UR5, PT ;  /* 0x0000000500007c0c */ /* 0x000fda000bf05270 */
[----:B------:R-:W-:Y:S05]  /*5910*/  @P0 BRA `(.L_x_116) ;  /* 0x00000000003c0947 */ /* 0x000fea0003800000 */
[----:B------:R-:W2:Y:S01]  /*5920*/  S2R R2, SR_LANEID ;  /* 0x0000000000027919 */ /* 0x000ea20000000000 */
[----:B------:R-:W-:Y:S01]  /*5930*/  ULOP3.LUT UR8, URZ, UR8, URZ, 0x33, !UPT ;  /* 0x00000008ff087292 */ /* 0x000fe2000f8e33ff */
[----:B------:R-:W-:Y:S01]  /*5940*/  LOP3.LUT R4, RZ, UR5, RZ, 0x33, !PT ;  /* 0x00000005ff047c12 */ /* 0x000fe2000f8e33ff */
[----:B------:R-:W-:Y:S02]  /*5950*/  VOTEU.ANY UR7, UPT, PT ;  /* 0x0000000000077886 */ /* 0x000fe400038e0100 */
[----:B------:R-:W-:Y:S01]  /*5960*/  UFLO.U32 UR7, UR7 ;  /* 0x00000007000772bd */ /* 0x000fe200080e0000 */
[----:B------:R-:W3:Y:S01]  /*5970*/  REDUX UR5, R4 ;  /* 0x00000000040573c4 */ /* 0x000ee20000000000 */
[----:B------:R-:W-:-:S06]  /*5980*/  IMAD.U32 R0, RZ, RZ, UR8 ;  /* 0x00000008ff007e24 */ /* 0x000fcc000f8e00ff */
[----:B------:R1:W-:Y:S01]  /*5990*/  UTCATOMSWS.AND URZ, UR8 ;  /* 0x0000000800ff79e3 */ /* 0x0003e20008000000 */
[----:B------:R-:W4:Y:S01]  /*59a0*/  REDUX UR6, R0 ;  /* 0x00000000000673c4 */ /* 0x000f220000000000 */
[----:B--2---:R-:W-:Y:S01]  /*59b0*/  ISETP.EQ.U32.AND P0, PT, R2, UR7, PT ;  /* 0x0000000702007c0c */ /* 0x004fe2000bf02070 */
[----:B---3--:R-:W-:Y:S01]  /*59c0*/  IMAD.U32 R2, RZ, RZ, UR5 ;  /* 0x00000005ff027e24 */ /* 0x008fe2000f8e00ff */
[----:B----4-:R-:W-:-:S11]  /*59d0*/  MOV R3, UR6 ;  /* 0x0000000600037c02 */ /* 0x010fd60008000f00 */
[----:B------:R1:W-:Y:S04]  /*59e0*/  @P0 ATOMS.AND RZ, [UR4+0x14], R3 ;  /* 0x00001403ffff098c */ /* 0x0003e8000a800004 */
[----:B------:R1:W-:Y:S01]  /*59f0*/  @P0 ATOMS.AND RZ, [UR4+0x18], R2 ;  /* 0x00001802ffff098c */ /* 0x0003e2000a800004 */
[----:B------:R-:W-:Y:S05]  /*5a00*/  BRA `(.L_x_117) ;  /* 0x0000000000147947 */ /* 0x000fea0003800000 */
.L_x_116:
[----:B------:R-:W-:Y:S02]  /*5a10*/  MOV R2, 0x5a30 ;  /* 0x00005a3000027802 */ /* 0x000fe40000000f00 */
[----:B-1--45:R-:W-:Y:S05]  /*5a20*/  CALL.REL.NOINC `($__internal_0_$__cuda_sm10x_tcgen05_guardrail_trap_col_being_dealloced_not_returned_by_alloc) ;  /* 0x0000004400087944 */ /* 0x032fea0003c00000 */
[----:B------:R-:W-:Y:S05]  /*5a30*/  BRA `(.L_x_117) ;  /* 0x0000000000087947 */ /* 0x000fea0003800000 */
.L_x_115:
[----:B------:R-:W-:Y:S02]  /*5a40*/  MOV R2, 0x5a60 ;  /* 0x00005a6000027802 */ /* 0x000fe40000000f00 */
[----:B-1--45:R-:W-:Y:S05]  /*5a50*/  CALL.REL.NOINC `($__internal_2_$__cuda_sm10x_tcgen05_guardrail_trap_unallocated_columns_being_dealloced) ;  /* 0x0000004400147944 */ /* 0x032fea0003c00000 */
.L_x_117:
[----:B------:R-:W-:Y:S01]  /*5a60*/  NOP ;  /* 0x0000000000007918 */ /* 0x000fe20000000000 */
[----:B-1----:R-:W-:Y:S05]  /*5a70*/  EXIT ;  /* 0x000000000000794d */ /* 0x002fea0003800000 */
.L_x_99:
[----:B------:R-:W-:-:S09]  /*5a80*/  UISETP.NE.OR UP2, UPT, UR8, 0x3, !UP2 ;  /* 0x000000030800788c */ /* 0x000fd2000d745670 */
[----:B------:R-:W-:Y:S05]  /*5a90*/  BRA.U UP2, `(.L_x_118) ;  /* 0x0000000902c87547 */ /* 0x000fea000b800000 */
[----:B------:R-:W1:Y:S01]  /*5aa0*/  LDCU.64 UR6, c[0x0][0x888] ;  /* 0x00011100ff0677ac */ /* 0x000e620008000a00 */
[----:B------:R-:W2:Y:S01]  /*5ab0*/  LDC R0, c[0x0][0xb30] ;  /* 0x0002cc00ff007b82 */ /* 0x000ea20000000800 */
[----:B------:R-:W-:Y:S01]  /*5ac0*/  IMAD.MOV.U32 R30, RZ, RZ, 0x1 ;  /* 0x00000001ff1e7424 */ /* 0x000fe200078e00ff */
[----:B------:R-:W-:Y:S01]  /*5ad0*/  CS2R R28, SRZ ;  /* 0x00000000001c7805 */ /* 0x000fe2000001ff00 */
[----:B------:R-:W4:Y:S01]  /*5ae0*/  LDCU.64 UR4, c[0x0][0x890] ;  /* 0x00011200ff0477ac */ /* 0x000f220008000a00 */
[----:B------:R-:W-:Y:S01]  /*5af0*/  IMAD.MOV.U32 R25, RZ, RZ, 0x1000 ;  /* 0x00001000ff197424 */ /* 0x000fe200078e00ff */
[----:B------:R-:W-:-:S03]  /*5b00*/  UMOV UR8, 0x400 ;  /* 0x0000040000087882 */ /* 0x000fc60000000000 */
[----:B------:R-:W3:Y:S01]  /*5b10*/  LDC R19, c[0x0][0x370] ;  /* 0x0000dc00ff137b82 */ /* 0x000ee20000000800 */
[----:B------:R-:W-:-:S07]  /*5b20*/  UPLOP3.LUT UP1, UPT, UPT, UPT, UPT, 0x40, 0x4 ;  /* 0x000000000004789c */ /* 0x000fce0003f2e870 */
[----:B------:R-:W3:Y:S01]  /*5b30*/  LDC R2, c[0x0][0xb0c] ;  /* 0x0002c300ff027b82 */ /* 0x000ee20000000800 */
[----:B-1----:R-:W-:Y:S02]  /*5b40*/  UISETP.NE.U32.AND UP2, UPT, UR6, URZ, UPT ;  /* 0x000000ff0600728c */ /* 0x002fe4000bf45070 */
[----:B------:R-:W-:Y:S02]  /*5b50*/  ULEA UR6, UR37, UR8, 0x18 ;  /* 0x0000000825067291 */ /* 0x000fe4000f8ec0ff */
[----:B------:R-:W-:Y:S02]  /*5b60*/  UISETP.NE.AND.EX UP2, UPT, UR7, URZ, UPT, UP2 ;  /* 0x000000ff0700728c */ /* 0x000fe4000bf45320 */
[----:B------:R-:W-:Y:S01]  /*5b70*/  UIADD3 UR7, UPT, UPT, UR6, 0x360, URZ ;  /* 0x0000036006077890 */ /* 0x000fe2000fffe0ff */
[----:B------:R-:W1:Y:S01]  /*5b80*/  LDC R18, c[0x0][0xb20] ;  /* 0x0002c800ff127b82 */ /* 0x000e620000000800 */
[----:B----4-:R-:W-:Y:S01]  /*5b90*/  UISETP.NE.U32.AND UP3, UPT, UR4, URZ, UPT ;  /* 0x000000ff0400728c */ /* 0x010fe2000bf65070 */
[----:B--2---:R-:W-:Y:S01]  /*5ba0*/  ISETP.NE.AND P1, PT, R0, 0x1, PT ;  /* 0x000000010000780c */ /* 0x004fe20003f25270 */
[----:B------:R-:W-:-:S02]  /*5bb0*/  UPRMT UR37, UR37, 0x654, UR7 ;  /* 0x0000065425257896 */ /* 0x000fc40008000007 */
[----:B------:R-:W-:-:S03]  /*5bc0*/  UISETP.NE.AND.EX UP3, UPT, UR5, URZ, UPT, UP3 ;  /* 0x000000ff0500728c */ /* 0x000fc6000bf65330 */
[----:B------:R-:W2:Y:S08]  /*5bd0*/  LDC.64 R32, c[0x0][0x348] ;  /* 0x0000d200ff207b82 */ /* 0x000eb00000000a00 */
[----:B------:R-:W4:Y:S08]  /*5be0*/  LDC.64 R16, c[0x0][0xb10] ;  /* 0x0002c400ff107b82 */ /* 0x000f300000000a00 */
[----:B------:R-:W1:Y:S08]  /*5bf0*/  LDC.64 R6, c[0x0][0xb18] ;  /* 0x0002c600ff067b82 */ /* 0x000e700000000a00 */
[----:B------:R-:W1:Y:S08]  /*5c00*/  LDC.64 R4, c[0x0][0xb28] ;  /* 0x0002ca00ff047b82 */ /* 0x000e700000000a00 */
[----:B---3--:R-:W1:Y:S02]  /*5c10*/  LDC R24, c[0x0][0x374] ;  /* 0x0000dd00ff187b82 */ /* 0x008e640000000800 */
.L_x_126:
[C---:B------:R-:W-:Y:S02]  /*5c20*/  LEA R0, R29.reuse, UR6, 0x3 ;  /* 0x000000061d007c11 */ /* 0x040fe4000f8e18ff */
[----:B------:R-:W-:Y:S02]  /*5c30*/  SHF.L.U32 R3, R28, 0x1f, RZ ;  /* 0x0000001f1c037819 */ /* 0x000fe400000006ff */
[----:B------:R-:W-:Y:S02]  /*5c40*/  LEA R20, R29, UR6, 0x4 ;  /* 0x000000061d147c11 */ /* 0x000fe4000f8e20ff */
[----:B---3--:R-:W3:Y:S02]  /*5c50*/  SYNCS.PHASECHK.TRANS64.TRYWAIT P0, [R0+URZ+0x380], R3 ;  /* 0x00038003000075a7 */ /* 0x008ee400080011ff */
[----:B---3--:R-:W-:Y:S05]  /*5c60*/  @!P0 BRA `(.L_x_119) ;  /* 0x0000003c00f48947 */ /* 0x008fea0003800000 */
.L_x_273:
[----:B------:R-:W-:Y:S01]  /*5c70*/  ISETP.GE.AND P0, PT, R40, 0x1, PT ;  /* 0x000000012800780c */ /* 0x000fe20003f06270 */
[----:B------:R-:W1:Y:S01]  /*5c80*/  LDS.128 R20, [R20+0x410] ;  /* 0x0004100014147984 */ /* 0x000e620000000c00 */
[----:B------:R-:W-:Y:S01]  /*5c90*/  ISETP.NE.U32.AND P4, PT, RZ, UR4, PT ;  /* 0x00000004ff007c0c */ /* 0x000fe2000bf85070 */
[----:B---3--:R-:W-:Y:S01]  /*5ca0*/  VIADD R0, R0, 0x390 ;  /* 0x0000039000007836 */ /* 0x008fe20000000000 */
[----:B------:R-:W-:Y:S02]  /*5cb0*/  SHF.L.U32 R26, R30, 0x1f, RZ ;  /* 0x0000001f1e1a7819 */ /* 0x000fe400000006ff */
[----:B------:R-:W-:Y:S02]  /*5cc0*/  ISETP.NE.AND.EX P4, PT, RZ, UR5, PT, P4 ;  /* 0x00000005ff007c0c */ /* 0x000fe4000bf85340 */
[----:B------:R-:W-:Y:S01]  /*5cd0*/  PRMT R0, RZ, 0x654, R0 ;  /* 0x00000654ff007816 */ /* 0x000fe20000000000 */
[----:B------:R-:W-:Y:S01]  /*5ce0*/  @!PT LDS RZ, [RZ] ;  /* 0x00000000fffff984 */ /* 0x000fe20000000800 */
[----:B------:R-:W-:Y:S01]  /*5cf0*/  @!PT LDS RZ, [RZ] ;  /* 0x00000000fffff984 */ /* 0x000fe20000000800 */
[----:B------:R-:W-:Y:S01]  /*5d00*/  @!PT LDS RZ, [RZ] ;  /* 0x00000000fffff984 */ /* 0x000fe20000000800 */
[----:B------:R-:W-:Y:S01]  /*5d10*/  @!PT LDS RZ, [RZ] ;  /* 0x00000000fffff984 */ /* 0x000fe20000000800 */
[----:B------:R3:W-:Y:S06]  /*5d20*/  MEMBAR.ALL.CTA ;  /* 0x0000000000007992 */ /* 0x0007ec0000008000 */
[----:B---3--:R-:W3:Y:S02]  /*5d30*/  FENCE.VIEW.ASYNC.S ;  /* 0x00000000000073c6 */ /* 0x008ee40000000000 */
[----:B---3--:R3:W-:Y:S01]  /*5d40*/  SYNCS.ARRIVE.TRANS64.RED.A1T0 RZ, [R0+URZ], RZ ;  /* 0x000000ff00ff79a7 */ /* 0x0087e200081004ff */
[----:B-1----:R-:W-:Y:S11]  /*5d50*/  LOP3.LUT P3, RZ, R22, 0x1, RZ, 0xc0, !PT ;  /* 0x0000000116ff7812 */ /* 0x002ff6000786c0ff */
[----:B------:R-:W-:Y:S02]  /*5d60*/  @!UPT UIADD3 URZ, UPT, UPT, URZ, URZ, URZ ;  /* 0x000000fffffff290 */ /* 0x000fe4000fffe0ff */
[----:B------:R-:W-:Y:S02]  /*5d70*/  @P3 MOV R13, R20 ;  /* 0x00000014000d3202 */ /* 0x000fe40000000f00 */
[----:B------:R-:W-:Y:S01]  /*5d80*/  @P3 LOP3.LUT R8, R21, 0xffff, RZ, 0xc0, !PT ;  /* 0x0000ffff15083812 */ /* 0x000fe200078ec0ff */
[----:B---3--:R-:W-:Y:S06]  /*5d90*/  @!P0 BRA `(.L_x_120) ;  /* 0x0000000000a48947 */ /* 0x008fec0003800000 */
[----:B------:R-:W-:Y:S01]  /*5da0*/  IMAD.HI.U32 R31, R24, R7, RZ ;  /* 0x00000007181f7227 */ /* 0x000fe200078e00ff */
[----:B------:R-:W-:Y:S02]  /*5db0*/  ISETP.NE.AND P0, PT, R6, 0x1, PT ;  /* 0x000000010600780c */ /* 0x000fe40003f05270 */
[----:B------:R-:W-:Y:S01]  /*5dc0*/  ISETP.NE.AND P2, PT, R40, 0x1, PT ;  /* 0x000000012800780c */ /* 0x000fe20003f45270 */
[----:B----4-:R-:W-:Y:S01]  /*5dd0*/  IMAD.HI.U32 R34, R19, R16, RZ ;  /* 0x0000001013227227 */ /* 0x010fe200078e00ff */
[----:B------:R-:W-:Y:S02]  /*5de0*/  SHF.R.U32.HI R31, RZ, R18, R31 ;  /* 0x00000012ff1f7219 */ /* 0x000fe4000001161f */
[----:B------:R-:W-:Y:S01]  /*5df0*/  ISETP.NE.AND P5, PT, R2, 0x1, PT ;  /* 0x000000010200780c */ /* 0x000fe20003fa5270 */
[----:B------:R-:W-:Y:S01]  /*5e00*/  IMAD.HI.U32 R36, R13, R16, RZ ;  /* 0x000000100d247227 */ /* 0x000fe200078e00ff */
[----:B------:R-:W-:Y:S02]  /*5e10*/  SHF.R.U32.HI R34, RZ, R17, R34 ;  /* 0x00000011ff227219 */ /* 0x000fe40000011622 */
[----:B------:R-:W-:Y:S01]  /*5e20*/  SEL R3, R24, R31, !P0 ;  /* 0x0000001f18037207 */ /* 0x000fe20004000000 */
[C---:B------:R-:W-:Y:S01]  /*5e30*/  IMAD.HI.U32 R31, R8.reuse, R7, RZ ;  /* 0x00000007081f7227 */ /* 0x040fe200078e00ff */
[----:B------:R-:W-:Y:S02]  /*5e40*/  SEL R11, R19, R34, !P5 ;  /* 0x00000022130b7207 */ /* 0x000fe40006800000 */
[----:B------:R-:W-:Y:S01]  /*5e50*/  SHF.R.U32.HI R36, RZ, R17, R36 ;  /* 0x00000011ff247219 */ /* 0x000fe20000011624 */
[----:B------:R-:W-:Y:S01]  /*5e60*/  IMAD.HI.U32 R38, R3, R4, RZ ;  /* 0x0000000403267227 */ /* 0x000fe200078e00ff */
[----:B------:R-:W-:Y:S03]  /*5e70*/  SHF.R.U32.HI R31, RZ, R18, R31 ;  /* 0x00000012ff1f7219 */ /* 0x000fe6000001161f */
[----:B------:R-:W-:Y:S01]  /*5e80*/  IMAD.HI.U32 R34, R11, R4, RZ ;  /* 0x000000040b227227 */ /* 0x000fe200078e00ff */
[----:B------:R-:W-:Y:S02]  /*5e90*/  @P2 SHF.R.U32.HI R3, RZ, R5, R38 ;  /* 0x00000005ff032219 */ /* 0x000fe40000011626 */
[----:B------:R-:W-:Y:S02]  /*5ea0*/  SEL R9, R8, R31, !P0 ;  /* 0x0000001f08097207 */ /* 0x000fe40004000000 */
[----:B------:R-:W-:Y:S01]  /*5eb0*/  @P2 SHF.R.U32.HI R11, RZ, R5, R34 ;  /* 0x00000005ff0b2219 */ /* 0x000fe20000011622 */
[C---:B------:R-:W-:Y:S01]  /*5ec0*/  IMAD R10, R40.reuse, R3, RZ ;  /* 0x00000003280a7224 */ /* 0x040fe200078e02ff */
[----:B------:R-:W-:Y:S01]  /*5ed0*/  SEL R3, R13, R36, !P5 ;  /* 0x000000240d037207 */ /* 0x000fe20006800000 */
[C---:B------:R-:W-:Y:S03]  /*5ee0*/  IMAD.HI.U32 R14, R9.reuse, R4, RZ ;  /* 0x00000004090e7227 */ /* 0x040fe600078e00ff */
[----:B------:R-:W-:Y:S01]  /*5ef0*/  ISETP.GE.AND P0, PT, R9, R10, PT ;  /* 0x0000000a0900720c */ /* 0x000fe20003f06270 */
[C---:B------:R-:W-:Y:S01]  /*5f00*/  IMAD R12, R40.reuse, R11, RZ ;  /* 0x0000000b280c7224 */ /* 0x040fe200078e02ff */
[-C--:B------:R-:W-:Y:S04]  /*5f10*/  SHF.R.U32.HI R14, RZ, R5.reuse, R14 ;  /* 0x00000005ff0e7219 */ /* 0x080fe8000001160e */
[----:B------:R-:W-:Y:S02]  /*5f20*/  ISETP.GE.OR P0, PT, R3, R12, P0 ;  /* 0x0000000c0300720c */ /* 0x000fe40000706670 */
[----:B------:R-:W-:Y:S05]  /*5f30*/  SEL R15, R9, R14, !P2 ;  /* 0x0000000e090f7207 */ /* 0x000fea0005000000 */
[----:B------:R-:W-:Y:S04]  /*5f40*/  IMAD.MOV R14, RZ, RZ, -R15 ;  /* 0x000000ffff0e7224 */ /* 0x000fe800078e0a0f */
[----:B------:R-:W-:Y:S02]  /*5f50*/  IMAD R14, R40, R14, R9 ;  /* 0x0000000e280e7224 */ /* 0x000fe400078e0209 */
[C---:B------:R-:W-:Y:S05]  /*5f60*/  @!P0 IMAD.HI.U32 R10, R3.reuse, R4, RZ ;  /* 0x00000004030a8227 */ /* 0x040fea00078e00ff */
[----:B------:R-:W-:Y:S04]  /*5f70*/  @!P0 SHF.R.U32.HI R10, RZ, R5, R10 ;  /* 0x00000005ff0a8219 */ /* 0x000fe8000001160a */
[----:B------:R-:W-:Y:S01]  /*5f80*/  @!P0 SEL R0, R3, R10, !P2 ;  /* 0x0000000a03008207 */ /* 0x000fe20005000000 */
[----:B------:R-:W-:Y:S03]  /*5f90*/  IMAD.MOV R10, RZ, RZ, -R3 ;  /* 0x000000ffff0a7224 */ /* 0x000fe600078e0a03 */
[----:B------:R-:W-:Y:S01]  /*5fa0*/  @!P0 IADD3 R15, PT, PT, R15, -R0, RZ ;  /* 0x800000000f0f8210 */ /* 0x000fe20007ffe0ff */
[----:B------:R-:W-:Y:S01]  /*5fb0*/  @!P0 IMAD R0, R11, R14, R0 ;  /* 0x0000000e0b008224 */ /* 0x000fe200078e0200 */
[----:B------:R-:W-:Y:S01]  /*5fc0*/  IADD3 R11, PT, PT, -R9, RZ, RZ ;  /* 0x000000ff090b7210 */ /* 0x000fe20007ffe1ff */
[----:B------:R-:W-:Y:S02]  /*5fd0*/  IMAD R13, R2, R10, R13 ;  /* 0x0000000a020d7224 */ /* 0x000fe400078e020d */
[----:B------:R-:W-:Y:S02]  /*5fe0*/  @!P0 IMAD R9, R15, R40, R3 ;  /* 0x000000280f098224 */ /* 0x000fe400078e0203 */
[----:B------:R-:W-:Y:S02]  /*5ff0*/  @!P0 IMAD.MOV.U32 R3, RZ, RZ, R0 ;  /* 0x000000ffff038224 */ /* 0x000fe400078e0000 */
[----:B------:R-:W-:Y:S02]  /*6000*/  IMAD R8, R6, R11, R8 ;  /* 0x0000000b06087224 */ /* 0x000fe400078e0208 */
[----:B------:R-:W-:Y:S02]  /*6010*/  IMAD R13, R3, R2, R13 ;  /* 0x00000002030d7224 */ /* 0x000fe400078e020d */
[----:B------:R-:W-:Y:S02]  /*6020*/  IMAD R8, R9, R6, R8 ;  /* 0x0000000609087224 */ /* 0x000fe400078e0208 */
.L_x_120:
[----:B------:R-:W-:Y:S05]  /*6030*/  BRA.U UP1, `(.L_x_121) ;  /* 0x0000000101107547 */ /* 0x000fea000b800000 */
[----:B------:R-:W-:Y:S04]  /*6040*/  MOV R0, UR13 ;  /* 0x0000000d00007c02 */ /* 0x000fe80008000f00 */
[----:B------:R-:W-:Y:S04]  /*6050*/  SHF.L.U32 R3, R0, 0x1f, RZ ;  /* 0x0000001f00037819 */ /* 0x000fe800000006ff */
[----:B------:R-:W1:Y:S02]  /*6060*/  SYNCS.PHASECHK.TRANS64.TRYWAIT P0, [UR6+0x378], R3 ;  /* 0x00037803ff0075a7 */ /* 0x000e640008001106 */
[----:B-1----:R-:W-:Y:S05]  /*6070*/  @!P0 BRA `(.L_x_122) ;  /* 0x0000003c00048947 */ /* 0x002fea0003800000 */
.L_x_121:
[----:B------:R-:W-:Y:S05]  /*6080*/  BRA.U !UP3, `(.L_x_123) ;  /* 0x000000010b347547 */ /* 0x000fea000b800000 */
[----:B------:R-:W-:Y:S01]  /*6090*/  UPLOP3.LUT UP0, UPT, UPT, UPT, UP2, 0x80, 0x8 ;  /* 0x000000000008789c */ /* 0x000fe20003f0f020 */
[----:B-1----:R-:W-:Y:S02]  /*60a0*/  HFMA2 R0, -RZ, RZ, 0, 5.9604644775390625e-08 ;  /* 0x00000001ff007431 */ /* 0x002fe400000001ff */
[----:B------:R-:W-:Y:S03]  /*60b0*/  IMAD.MOV.U32 R98, RZ, RZ, 0x1 ;  /* 0x00000001ff627424 */ /* 0x000fe600078e00ff */
[----:B------:R-:W-:Y:S05]  /*60c0*/  PLOP3.LUT P0, PT, PT, PT, UP0, 0x80, 0x8 ;  /* 0x000000000008781c */ /* 0x000fea0003f0f008 */
[----:B------:R-:W1:Y:S01]  /*60d0*/  @UP0 LDCU.64 UR8, c[0x0][0x888] ;  /* 0x00011100ff0807ac */ /* 0x000e620008000a00 */
[----:B------:R-:W-:Y:S07]  /*60e0*/  @UP0 UIMAD UR7, UR36, UR4, URZ ;  /* 0x00000004240702a4 */ /* 0x000fee000f8e02ff */
[----:B------:R-:W-:Y:S01]  /*60f0*/  @!P0 PRMT R98, R0, 0x7610, R98 ;  /* 0x0000761000628816 */ /* 0x000fe20000000062 */
[----:B-1----:R-:W-:Y:S03]  /*6100*/  @UP0 UIMAD.WIDE UR8, UR7, 0x4, UR8 ;  /* 0x00000004070808a5 */ /* 0x002fe6000f8e0208 */
[----:B------:R-:W1:Y:S03]  /*6110*/  @!UP0 LDCU UR7, c[0x0][0x880] ;  /* 0x00011000ff0787ac */ /* 0x000e660008000800 */
[----:B------:R-:W-:Y:S01]  /*6120*/  IMAD.U32 R10, RZ, RZ, UR8 ;  /* 0x00000008ff0a7e24 */ /* 0x000fe2000f8e00ff */
[----:B------:R-:W-:Y:S05]  /*6130*/  MOV R11, UR9 ;  /* 0x00000009000b7c02 */ /* 0x000fea0008000f00 */
[----:B-----5:R3:W5:Y:S02]  /*6140*/  @P0 LDG.E R48, desc[UR40][R10.64] ;  /* 0x000000280a300981 */ /* 0x020764000c1e1900 */
[----:B-1-3--:R-:W-:Y:S07]  /*6150*/  @!P0 IMAD.U32 R48, RZ, RZ, UR7 ;  /* 0x00000007ff308e24 */ /* 0x00afee000f8e00ff */
.L_x_123:
[----:B-----5:R-:W-:Y:S01]  /*6160*/  @!P4 ISETP.EQ.AND P5, PT, R48, RZ, PT ;  /* 0x000000ff3000c20c */ /* 0x020fe20003fa2270 */
[----:B------:R-:W-:Y:S01]  /*6170*/  @!UPT UIADD3 URZ, UPT, UPT, URZ, URZ, URZ ;  /* 0x000000fffffff290 */ /* 0x000fe2000fffe0ff */
[----:B------:R-:W-:Y:S11]  /*6180*/  @!P4 BRA `(.L_x_124) ;  /* 0x000000000014c947 */ /* 0x000ff60003800000 */
[----:B------:R-:W-:Y:S02]  /*6190*/  LOP3.LUT P0, RZ, R98, 0xff, RZ, 0xc0, !PT ;  /* 0x000000ff62ff7812 */ /* 0x000fe4000780c0ff */
[----:B------:R-:W-:Y:S04]  /*61a0*/  PLOP3.LUT P5, PT, PT, PT, UP0, 0x80, 0x8 ;  /* 0x000000000008781c */ /* 0x000fe80003faf008 */
[----:B------:R-:W-:Y:S07]  /*61b0*/  PLOP3.LUT P5, PT, P5, PT, PT, 0x8, 0x80 ;  /* 0x000000000080781c */ /* 0x000fee0002fae170 */
[----:B------:R-:W-:Y:S11]  /*61c0*/  @P0 ISETP.EQ.AND P5, PT, R48, RZ, PT ;  /* 0x000000ff3000020c */ /* 0x000ff60003fa2270 */
[----:B------:R-:W-:Y:S02]  /*61d0*/  @!UPT UIADD3 URZ, UPT, UPT, URZ, URZ, URZ ;  /* 0x000000fffffff290 */ /* 0x000fe4000fffe0ff */
.L_x_124:
[----:B------:R-:W3:Y:S01]  /*61e0*/  SYNCS.PHASECHK.TRANS64.TRYWAIT P4, [UR6+0x368], R26 ;  /* 0x0003681aff0075a7 */ /* 0x000ee20008081106 */
[----:B------:R-:W-:Y:S01]  /*61f0*/  @P3 SHF.R.U32.HI R27, RZ, 0x10, R21 ;  /* 0x00000010ff1b3819 */ /* 0x000fe20000011615 */
[----:B------:R-:W-:Y:S01]  /*6200*/  VIADD R29, R29, 0x1 ;  /* 0x000000011d1d7836 */ /* 0x000fe20000000000 */
[----:B------:R-:W5:Y:S08]  /*6210*/  LDC.64 R14, c[0x0][0xb10] ;  /* 0x0002c400ff0e7b82 */ /* 0x000f700000000a00 */
[----:B------:R-:W2:Y:S08]  /*6220*/  LDC.64 R10, c[0x0][0xb18] ;  /* 0x0002c600ff0a7b82 */ /* 0x000eb00000000a00 */
[----:B-1----:R-:W1:Y:S08]  /*6230*/  @!P1 LDC R0, c[0x0][0xb20] ;  /* 0x0002c800ff009b82 */ /* 0x002e700000000800 */
[----:B------:R-:W4:Y:S01]  /*6240*/  @!P1 LDC R3, c[0x0][0xb0c] ;  /* 0x0002c300ff039b82 */ /* 0x000f220000000800 */
[----:B-----5:R-:W-:Y:S05]  /*6250*/  @!P1 IMAD.HI.U32 R14, R13, R14, RZ ;  /* 0x0000000e0d0e9227 */ /* 0x020fea00078e00ff */
[----:B------:R-:W-:Y:S01]  /*6260*/  @!P1 SHF.R.U32.HI R14, RZ, R15, R14 ;  /* 0x0000000fff0e9219 */ /* 0x000fe2000001160e */
[----:B--2---:R-:W-:Y:S01]  /*6270*/  @!P1 IMAD.HI.U32 R11, R8, R11, RZ ;  /* 0x0000000b080b9227 */ /* 0x004fe200078e00ff */
[----:B------:R-:W-:Y:S04]  /*6280*/  @!P1 ISETP.NE.AND P0, PT, R10, 0x1, PT ;  /* 0x000000010a00980c */ /* 0x000fe80003f05270 */
[----:B-1----:R-:W-:Y:S02]  /*6290*/  @!P1 SHF.R.U32.HI R9, RZ, R0, R11 ;  /* 0x00000000ff099219 */ /* 0x002fe4000001160b */
[----:B----4-:R-:W-:Y:S02]  /*62a0*/  @!P1 ISETP.NE.AND P2, PT, R3, 0x1, PT ;  /* 0x000000010300980c */ /* 0x010fe40003f45270 */
[----:B------:R-:W-:Y:S02]  /*62b0*/  @!P1 SEL R9, R8, R9, !P0 ;  /* 0x0000000908099207 */ /* 0x000fe40004000000 */
[----:B------:R-:W-:Y:S02]  /*62c0*/  ELECT P0, URZ, PT ;  /* 0x0000000000ff782f */ /* 0x000fe40003800000 */
[----:B------:R-:W-:Y:S05]  /*62d0*/  @!P1 SEL R14, R13, R14, !P2 ;  /* 0x0000000e0d0e9207 */ /* 0x000fea0005000000 */
[----:B------:R-:W-:Y:S02]  /*62e0*/  @!P1 IMAD.IADD R0, R9, 0x1, -R14 ;  /* 0x0000000109009824 */ /* 0x000fe400078e0a0e */
[----:B------:R-:W-:Y:S02]  /*62f0*/  @!P1 IMAD.IADD R9, R14, 0x1, -R9 ;  /* 0x000000010e099824 */ /* 0x000fe400078e0a09 */
[----:B------:R-:W-:Y:S02]  /*6300*/  @!P1 IMAD R13, R0, R3, R13 ;  /* 0x00000003000d9224 */ /* 0x000fe400078e020d */
[----:B------:R-:W-:Y:S01]  /*6310*/  @!P1 IMAD R8, R9, R10, R8 ;  /* 0x0000000a09089224 */ /* 0x000fe200078e0208 */
[----:B---3--:R-:W-:Y:S06]  /*6320*/  @!P4 BRA `(.L_x_125) ;  /* 0x000000380070c947 */ /* 0x008fec0003800000 */
.L_x_276:
[----:B------:R-:W-:Y:S01]  /*6330*/  PLOP3.LUT P5, PT, P5, P0, PT, 0xf2, 0x2f ;  /* 0x00000000002f781c */ /* 0x000fe20002fa1e72 */
[----:B------:R-:W-:Y:S01]  /*6340*/  UMOV UR14, 0x0 ;  /* 0x00000000000e7882 */ /* 0x000fe20000000000 */
[----:B------:R-:W-:Y:S01]  /*6350*/  LOP3.LUT R30, R30, 0x1, RZ, 0x3c, !PT ;  /* 0x000000011e1e7812 */ /* 0x000fe200078e3cff */
[----:B------:R-:W-:Y:S01]  /*6360*/  UMOV UR15, 0x10000000 ;  /* 0x10000000000f7882 */ /* 0x000fe20000000000 */
[----:B------:R-:W-:Y:S01]  /*6370*/  UMOV UR12, UR36 ;  /* 0x00000024000c7c82 */ /* 0x000fe20008000000 */
[----:B------:R-:W-:Y:S08]  /*6380*/  @P3 R2UR UR36, R27 ;  /* 0x000000001b2432ca */ /* 0x000ff000000e0000 */
[----:B-1----:R-:W-:Y:S01]  /*6390*/  @!P5 IADD3 R3, P0, PT, R32, 0x580, RZ ;  /* 0x000005802003d810 */ /* 0x002fe20007f1e0ff */
[----:B------:R-:W-:Y:S01]  /*63a0*/  @!P5 IMAD.SHL.U32 R97, R97, 0x40, RZ ;  /* 0x000000406161d824 */ /* 0x000fe200078e00ff */
[----:B------:R-:W-:Y:S01]  /*63b0*/  VOTEU.ALL UP1, P5 ;  /* 0x0000000000ff7886 */ /* 0x000fe20002820000 */
[----:B------:R-:W-:Y:S01]  /*63c0*/  @!P5 IMAD.SHL.U32 R99, R99, 0x40, RZ ;  /* 0x000000406363d824 */ /* 0x000fe200078e00ff */
[----:B------:R-:W-:Y:S01]  /*63d0*/  @!P5 R2UR UR8, R3 ;  /* 0x000000000308d2ca */ /* 0x000fe200000e0000 */
[----:B------:R-:W-:Y:S01]  /*63e0*/  @!P5 IMAD.X R0, RZ, RZ, R33, P0 ;  /* 0x000000ffff00d224 */ /* 0x000fe200000e0621 */
[----:B------:R-:W-:Y:S01]  /*63f0*/  @!P5 R2UR UR10, R97 ;  /* 0x00000000610ad2ca */ /* 0x000fe200000e0000 */
[----:B------:R-:W-:Y:S01]  /*6400*/  @!UP1 UIADD3 UR9, UPT, UPT, UR6, 0x360, URZ ;  /* 0x0000036006099890 */ /* 0x000fe2000fffe0ff */
[----:B------:R-:W-:Y:S01]  /*6410*/  @!P5 R2UR UR11, R99 ;  /* 0x00000000630bd2ca */ /* 0x000fe200000e0000 */
[----:B------:R-:W-:Y:S01]  /*6420*/  IMAD.IADD R97, R8, 0x1, R81 ;  /* 0x0000000108617824 */ /* 0x000fe200078e0251 */
[----:B------:R-:W-:Y:S01]  /*6430*/  @!P5 R2UR UR7, R0 ;  /* 0x000000000007d2ca */ /* 0x000fe200000e0000 */
[----:B------:R-:W-:Y:S01]  /*6440*/  IMAD.IADD R99, R13, 0x1, R96 ;  /* 0x000000010d637824 */ /* 0x000fe200078e0260 */
[C---:B------:R-:W-:Y:S04]  /*6450*/  ISETP.NE.AND P0, PT, R29.reuse, 0x2, PT ;  /* 0x000000021d00780c */ /* 0x040fe80003f05270 */
[----:B------:R-:W-:Y:S01]  /*6460*/  SEL R3, RZ, 0x1, P0 ;  /* 0x00000001ff037807 */ /* 0x000fe20000000000 */
[----:B------:R-:W-:Y:S01]  /*6470*/  IMAD.U32 R10, RZ, RZ, UR8 ;  /* 0x00000008ff0a7e24 */ /* 0x000fe2000f8e00ff */
[----:B------:R-:W-:Y:S01]  /*6480*/  @!UP1 UIADD3 UR8, UPT, UPT, UR6, 0x600, URZ ;  /* 0x0000060006089890 */ /* 0x000fe2000fffe0ff */
[----:B------:R-:W-:Y:S01]  /*6490*/  SEL R29, R29, RZ, P0 ;  /* 0x000000ff1d1d7207 */ /* 0x000fe20000000000 */
[----:B------:R-:W-:Y:S01]  /*64a0*/  VOTEU.ALL UP1, P5 ;  /* 0x0000000000ff7886 */ /* 0x000fe20002820000 */
[----:B------:R-:W-:Y:S02]  /*64b0*/  LOP3.LUT R28, R28, R3, RZ, 0x3c, !PT ;  /* 0x000000031c1c7212 */ /* 0x000fe400078e3cff */
[----:B------:R-:W-:Y:S01]  /*64c0*/  IMAD.U32 R11, RZ, RZ, UR7 ;  /* 0x00000007ff0b7e24 */ /* 0x000fe2000f8e00ff */
[----:B------:R-:W-:Y:S04]  /*64d0*/  @!P5 R2UR UR16, R10 ;  /* 0x000000000a10d2ca */ /* 0x000fe800000e0000 */
[----:B------:R-:W-:Y:S11]  /*64e0*/  @!P5 R2UR UR17, R11 ;  /* 0x000000000b11d2ca */ /* 0x000ff600000e0000 */
[----:B------:R-:W-:Y:S02]  /*64f0*/  @!UPT UIADD3 URZ, UPT, UPT, URZ, URZ, URZ ;  /* 0x000000fffffff290 */ /* 0x000fe4000fffe0ff */
[----:B------:R3:W-:Y:S01]  /*6500*/  @!UP1 UTMALDG.3D [UR8], [UR16], desc[UR14] ;  /* 0x00000e08100095b4 */ /* 0x0007e20008011000 */
[----:B------:R3:W-:Y:S01]  /*6510*/  @!P5 SYNCS.ARRIVE.TRANS64.RED.A0TR RZ, [UR6+0x360], R25 ;  /* 0x00036019ffffd9a7 */ /* 0x0007e20008300406 */
[----:B------:R-:W-:Y:S01]  /*6520*/  UPLOP3.LUT UP1, UPT, UPT, UPT, UPT, 0x80, 0x8 ;  /* 0x000000000008789c */ /* 0x000fe20003f2f070 */
[----:B------:R-:W-:Y:S01]  /*6530*/  SYNCS.ARRIVE.TRANS64.RED.A1T0 RZ, [UR37], RZ ;  /* 0x000000ffffff79a7 */ /* 0x000fe20008100425 */
[----:B------:R-:W-:Y:S09]  /*6540*/  @P3 BRA `(.L_x_126) ;  /* 0xfffffff400b43947 */ /* 0x000ff2000383ffff */
[----:B------:R-:W-:Y:S07]  /*6550*/  MOV R0, UR6 ;  /* 0x0000000600007c02 */ /* 0x000fee0008000f00 */
.L_x_127:
[----:B-1----:R-:W-:-:S04]  /*6560*/  SHF.L.U32 R3, R30, 0x1f, RZ ;  /* 0x0000001f1e037819 */ /* 0x002fc800000006ff */
[----:B------:R1:W2:Y:S03]  /*6570*/  SYNCS.PHASECHK.TRANS64.TRYWAIT P0, [R0+URZ+0x368], R3 ;  /* 0x00036803000075a7 */ /* 0x0002a600080011ff */
[----:B--2---:R-:W-:Y:S05]  /*6580*/  @!P0 NANOSLEEP.SYNCS 0x989680 ;  /* 0x009896800000895d */ /* 0x004fea0003900000 */
[----:B------:R-:W2:Y:S02]  /*6590*/  @!P0 SYNCS.PHASECHK.TRANS64 P0, [R0+URZ+0x368], R3 ;  /* 0x00036803000085a7 */ /* 0x000ea400080010ff */
[----:B--23--:R-:W-:Y:S05]  /*65a0*/  @P0 EXIT ;  /* 0x000000000000094d */ /* 0x00cfea0003800000 */
[----:B------:R-:W-:Y:S05]  /*65b0*/  BRA `(.L_x_127) ;  /* 0xfffffffc00e87947 */ /* 0x000fea000383ffff */
.L_x_118:
[----:B------:R-:W-:-:S06]  /*65c0*/  UISETP.GE.AND UP1, UPT, UR8, 0x4, UPT ;  /* 0x000000040800788c */ /* 0x000fcc000bf26270 */
[----:B------:R-:W-:-:S13]  /*65d0*/  PLOP3.LUT P0, PT, PT, PT, UP1, 0x80, 0x8 ;  /* 0x000000000008781c */ /* 0x000fda0003f0f018 */
[----:B------:R-:W-:Y:S05]  /*65e0*/  @!P0 EXIT ;  /* 0x000000000000894d */ /* 0x000fea0003800000 */
[----:B------:R-:W-:Y:S01]  /*65f0*/  BAR.SYNC.DEFER_BLOCKING 0x6, 0xa0 ;  /* 0x0182800000007b1d */ /* 0x000fe20000010000 */
[C---:B------:R-:W-:Y:S02]  /*6600*/  IMAD.SHL.U32 R5, R103.reuse, 0x40, RZ ;  /* 0x0000004067057824 */ /* 0x040fe400078e00ff */
[----:B------:R-:W-:Y:S02]  /*6610*/  HFMA2 R113, -RZ, RZ, 0, 0 ;  /* 0x00000000ff717431 */ /* 0x000fe400000001ff */
[C---:B------:R-:W-:Y:S01]  /*6620*/  IMAD.SHL.U32 R0, R103.reuse, 0x20, RZ ;  /* 0x0000002067007824 */ /* 0x040fe200078e00ff */
[----:B------:R-:W-:Y:S01]  /*6630*/  CS2R R108, SRZ ;  /* 0x00000000006c7805 */ /* 0x000fe2000001ff00 */
[----:B------:R-:W-:Y:S01]  /*6640*/  IMAD.SHL.U32 R105, R103, 0x8, RZ ;  /* 0x0000000867697824 */ /* 0x000fe200078e00ff */
[----:B------:R-:W-:Y:S01]  /*6650*/  UMOV UR43, 0x400 ;  /* 0x00000400002b7882 */ /* 0x000fe20000000000 */
[----:B------:R-:W-:Y:S01]  /*6660*/  LOP3.LUT R2, R5, 0x180, RZ, 0xc0, !PT ;  /* 0x0000018005027812 */ /* 0x000fe200078ec0ff */
[----:B------:R-:W-:Y:S01]  /*6670*/  ULEA UR43, UR37, UR43, 0x18 ;  /* 0x0000002b252b7291 */ /* 0x000fe2000f8ec0ff */
[----:B------:R-:W1:Y:S01]  /*6680*/  LDC R101, c[0x0][0x370] ;  /* 0x0000dc00ff657b82 */ /* 0x000e620000000800 */
[----:B------:R-:W-:Y:S01]  /*6690*/  LOP3.LUT R0, R0, 0xc00, RZ, 0xc0, !PT ;  /* 0x00000c0000007812 */ /* 0x000fe200078ec0ff */
[C---:B------:R-:W-:Y:S01]  /*66a0*/  IMAD.U32 R46, R103.reuse, 0x10000, RZ ;  /* 0x00010000672e7824 */ /* 0x040fe200078e00ff */
[----:B------:R-:W-:Y:S01]  /*66b0*/  LOP3.LUT R105, R2, 0x30, R105, 0xf8, !PT ;  /* 0x0000003002697812 */ /* 0x000fe200078ef869 */
[C---:B------:R-:W-:Y:S01]  /*66c0*/  IMAD.SHL.U32 R2, R103.reuse, 0x2, RZ ;  /* 0x0000000267027824 */ /* 0x040fe200078e00ff */
[--C-:B------:R-:W-:Y:S01]  /*66d0*/  LOP3.LUT R0, R0, 0x40, R5.reuse, 0xf8, !PT ;  /* 0x0000004000007812 */ /* 0x100fe200078ef805 */
[----:B------:R-:W-:Y:S01]  /*66e0*/  IMAD.SHL.U32 R104, R103, 0x10, RZ ;  /* 0x0000001067687824 */ /* 0x000fe200078e00ff */
[----:B------:R-:W-:Y:S01]  /*66f0*/  UIADD3 UR4, UPT, UPT, UR43, 0x1600, URZ ;  /* 0x000016002b047890 */ /* 0x000fe2000fffe0ff */
[----:B------:R-:W2:Y:S01]  /*6700*/  LDC R42, c[0x0][0xb0c] ;  /* 0x0002c300ff2a7b82 */ /* 0x000ea20000000800 */
[----:B------:R-:W-:Y:S01]  /*6710*/  LOP3.LUT R105, R105, 0x20, R2, 0x78, !PT ;  /* 0x0000002069697812 */ /* 0x000fe200078e7802 */
[----:B------:R-:W-:Y:S01]  /*6720*/  IMAD.MOV.U32 R44, RZ, RZ, RZ ;  /* 0x000000ffff2c7224 */ /* 0x000fe200078e00ff */
[----:B------:R-:W-:Y:S01]  /*6730*/  LOP3.LUT R0, R0, 0x200, R5, 0xf8, !PT ;  /* 0x0000020000007812 */ /* 0x000fe200078ef805 */
[----:B------:R-:W-:Y:S01]  /*6740*/  IMAD.MOV.U32 R110, RZ, RZ, RZ ;  /* 0x000000ffff6e7224 */ /* 0x000fe200078e00ff */
[----:B------:R-:W-:Y:S01]  /*6750*/  LOP3.LUT R46, R46, 0x600000, RZ, 0xc0, !PT ;  /* 0x006000002e2e7812 */ /* 0x000fe200078ec0ff */
[----:B------:R-:W-:Y:S01]  /*6760*/  IMAD.U32 R111, RZ, RZ, UR4 ;  /* 0x00000004ff6f7e24 */ /* 0x000fe2000f8e00ff */
[----:B------:R-:W4:Y:S01]  /*6770*/  LDS R3, [UR43+0x430] ;  /* 0x0004302bff037984 */ /* 0x000f220008000800 */
[----:B------:R-:W1:Y:S01]  /*6780*/  LDC R100, c[0x0][0xb20] ;  /* 0x0002c800ff647b82 */ /* 0x000e620000000800 */
[----:B------:R-:W-:Y:S01]  /*6790*/  LOP3.LUT R105, R0, R105, RZ, 0xfc, !PT ;  /* 0x0000006900697212 */ /* 0x000fe200078efcff */
[----:B------:R-:W1:Y:S01]  /*67a0*/  LDCU.64 UR46, c[0x0][0x348] ;  /* 0x00006900ff2e77ac */ /* 0x000e620008000a00 */
[----:B------:R-:W-:-:S02]  /*67b0*/  LOP3.LUT R104, R104, 0x20, RZ, 0xc0, !PT ;  /* 0x0000002068687812 */ /* 0x000fc400078ec0ff */
[----:B------:R-:W-:Y:S01]  /*67c0*/  IADD3 R5, PT, PT, R105, UR43, RZ ;  /* 0x0000002b69057c10 */ /* 0x000fe2000fffe0ff */
[----:B------:R-:W1:Y:S02]  /*67d0*/  LDCU.64 UR38, c[0x0][0x888] ;  /* 0x00011100ff2677ac */ /* 0x000e640008000a00 */
[----:B------:R-:W1:Y:S01]  /*67e0*/  LDC R41, c[0x0][0xb30] ;  /* 0x0002cc00ff297b82 */ /* 0x000e620000000800 */
[----:B------:R-:W-:Y:S01]  /*67f0*/  IADD3 R104, PT, PT, -R104, 0x600, R5 ;  /* 0x0000060068687810 */ /* 0x000fe20007ffe105 */
[----:B------:R-:W-:-:S06]  /*6800*/  UIADD3 UR42, UPT, UPT, UR43, 0x600, URZ ;  /* 0x000006002b2a7890 */ /* 0x000fcc000fffe0ff */
[----:B------:R-:W1:Y:S08]  /*6810*/  LDC.64 R90, c[0x0][0xb10] ;  /* 0x0002c400ff5a7b82 */ /* 0x000e700000000a00 */
[----:B------:R-:W1:Y:S08]  /*6820*/  LDC.64 R38, c[0x0][0xb18] ;  /* 0x0002c600ff267b82 */ /* 0x000e700000000a00 */
[----:B------:R-:W1:Y:S01]  /*6830*/  LDC.64 R86, c[0x0][0x888] ;  /* 0x00022200ff567b82 */ /* 0x000e620000000a00 */
[----:B----4-:R-:W-:-:S07]  /*6840*/  IMAD.IADD R46, R3, 0x1, R46 ;  /* 0x00000001032e7824 */ /* 0x010fce00078e022e */
[----:B------:R-:W4:Y:S08]  /*6850*/  LDC.64 R36, c[0x0][0xb28] ;  /* 0x0002ca00ff247b82 */ /* 0x000f300000000a00 */
[----:B------:R-:W1:Y:S08]  /*6860*/  LDC.64 R88, c[0x0][0x890] ;  /* 0x00022400ff587b82 */ /* 0x000e700000000a00 */
[----:B------:R-:W1:Y:S08]  /*6870*/  LDC.64 R84, c[0x0][0x8b0] ;  /* 0x00022c00ff547b82 */ /* 0x000e700000000a00 */
[----:B------:R-:W1:Y:S08]  /*6880*/  LDC.64 R82, c[0x0][0x8a8] ;  /* 0x00022a00ff527b82 */ /* 0x000e700000000a00 */
[----:B--2---:R-:W1:Y:S02]  /*6890*/  LDC R102, c[0x0][0x374] ;  /* 0x0000dd00ff667b82 */ /* 0x004e640000000800 */
.L_x_145:
[----:B------:R-:W-:Y:S02]  /*68a0*/  LEA R0, R113, UR43, 0x3 ;  /* 0x0000002b71007c11 */ /* 0x000fe4000f8e18ff */
[----:B------:R-:W-:Y:S02]  /*68b0*/  SHF.L.U32 R3, R109, 0x1f, RZ ;  /* 0x0000001f6d037819 */ /* 0x000fe400000006ff */
[----:B------:R-:W-:Y:S02]  /*68c0*/  LEA R16, R113, UR43, 0x4 ;  /* 0x0000002b71107c11 */ /* 0x000fe4000f8e20ff */
[----:B--2---:R-:W2:Y:S02]  /*68d0*/  SYNCS.PHASECHK.TRANS64.TRYWAIT P0, [R0+URZ+0x380], R3 ;  /* 0x00038003000075a7 */ /* 0x004ea400080011ff */
[----:B-12---:R-:W-:Y:S05]  /*68e0*/  @!P0 BRA `(.L_x_128) ;  /* 0x0000003400188947 */ /* 0x006fea0003800000 */
.L_x_277:
[----:B------:R-:W4:Y:S01]  /*68f0*/  LDC.64 R12, c[0x0][0xb10] ;  /* 0x0002c400ff0c7b82 */ /* 0x000f220000000a00 */
[----:B------:R-:W4:Y:S01]  /*6900*/  LDS.128 R16, [R16+0x410] ;  /* 0x0004100010107984 */ /* 0x000f220000000c00 */
[----:B-1----:R-:W-:Y:S01]  /*6910*/  ISETP.NE.AND P1, PT, R41, 0x1, PT ;  /* 0x000000012900780c */ /* 0x002fe20003f25270 */
[----:B--2---:R-:W-:Y:S01]  /*6920*/  VIADD R0, R0, 0x390 ;  /* 0x0000039000007836 */ /* 0x004fe20000000000 */
[----:B---3--:R-:W-:Y:S04]  /*6930*/  ISETP.GE.AND P0, PT, R40, 0x1, PT ;  /* 0x000000012800780c */ /* 0x008fe80003f06270 */
[----:B------:R-:W1:Y:S01]  /*6940*/  LDC.64 R10, c[0x0][0xb18] ;  /* 0x0002c600ff0a7b82 */ /* 0x000e620000000a00 */
[----:B------:R-:W-:Y:S01]  /*6950*/  PRMT R0, RZ, 0x654, R0 ;  /* 0x00000654ff007816 */ /* 0x000fe20000000000 */
[----:B------:R-:W-:Y:S01]  /*6960*/  @!PT LDS RZ, [RZ] ;  /* 0x00000000fffff984 */ /* 0x000fe20000000800 */
[----:B------:R-:W-:Y:S01]  /*6970*/  @!PT LDS RZ, [RZ] ;  /* 0x00000000fffff984 */ /* 0x000fe20000000800 */
[----:B------:R-:W-:Y:S01]  /*6980*/  @!PT LDS RZ, [RZ] ;  /* 0x00000000fffff984 */ /* 0x000fe20000000800 */
[----:B------:R-:W-:Y:S01]  /*6990*/  @!PT LDS RZ, [RZ] ;  /* 0x00000000fffff984 */ /* 0x000fe20000000800 */
[----:B------:R2:W-:Y:S06]  /*69a0*/  MEMBAR.ALL.CTA ;  /* 0x0000000000007992 */ /* 0x0005ec0000008000 */
[----:B--2---:R-:W2:Y:S01]  /*69b0*/  FENCE.VIEW.ASYNC.S ;  /* 0x00000000000073c6 */ /* 0x004ea20000000000 */
[----:B------:R-:W3:Y:S08]  /*69c0*/  @!P1 LDC R14, c[0x0][0xb20] ;  /* 0x0002c800ff0e9b82 */ /* 0x000ef00000000800 */
[----:B------:R-:W1:Y:S01]  /*69d0*/  @!P1 LDC R9, c[0x0][0xb0c] ;  /* 0x0002c300ff099b82 */ /* 0x000e620000000800 */
[----:B--2---:R2:W-:Y:S01]  /*69e0*/  SYNCS.ARRIVE.TRANS64.RED.A1T0 RZ, [R0+URZ], RZ ;  /* 0x000000ff00ff79a7 */ /* 0x0045e200081004ff */
[----:B----4-:R-:W-:Y:S04]  /*69f0*/  LOP3.LUT P4, RZ, R18, 0x1, RZ, 0xc0, !PT ;  /* 0x0000000112ff7812 */ /* 0x010fe8000788c0ff */
[----:B------:R-:W-:Y:S09]  /*6a00*/  P2R R112, PR, RZ, 0x10 ;  /* 0x00000010ff707803 */ /* 0x000ff20000000000 */
[----:B------:R-:W-:Y:S02]  /*6a10*/  @P4 MOV R45, R16 ;  /* 0x00000010002d4202 */ /* 0x000fe40000000f00 */
[----:B------:R-:W-:Y:S01]  /*6a20*/  @P4 LOP3.LUT R43, R17, 0xffff, RZ, 0xc0, !PT ;  /* 0x0000ffff112b4812 */ /* 0x000fe200078ec0ff */
[----:B--2---:R-:W-:Y:S06]  /*6a30*/  @!P0 BRA `(.L_x_129) ;  /* 0x0000000000a48947 */ /* 0x004fec0003800000 */
[----:B------:R-:W-:Y:S01]  /*6a40*/  IMAD.HI.U32 R21, R102, R39, RZ ;  /* 0x0000002766157227 */ /* 0x000fe200078e00ff */
[----:B------:R-:W-:Y:S02]  /*6a50*/  ISETP.NE.AND P0, PT, R38, 0x1, PT ;  /* 0x000000012600780c */ /* 0x000fe40003f05270 */
[----:B------:R-:W-:Y:S01]  /*6a60*/  ISETP.NE.AND P2, PT, R40, 0x1, PT ;  /* 0x000000012800780c */ /* 0x000fe20003f45270 */
[----:B------:R-:W-:Y:S01]  /*6a70*/  IMAD.HI.U32 R20, R101, R90, RZ ;  /* 0x0000005a65147227 */ /* 0x000fe200078e00ff */
[----:B------:R-:W-:Y:S02]  /*6a80*/  SHF.R.U32.HI R21, RZ, R100, R21 ;  /* 0x00000064ff157219 */ /* 0x000fe40000011615 */
[----:B------:R-:W-:Y:S01]  /*6a90*/  ISETP.NE.AND P3, PT, R42, 0x1, PT ;  /* 0x000000012a00780c */ /* 0x000fe20003f65270 */
[----:B------:R-:W-:Y:S01]  /*6aa0*/  IMAD.HI.U32 R24, R45, R90, RZ ;  /* 0x0000005a2d187227 */ /* 0x000fe200078e00ff */
[----:B------:R-:W-:Y:S02]  /*6ab0*/  SHF.R.U32.HI R20, RZ, R91, R20 ;  /* 0x0000005bff147219 */ /* 0x000fe40000011614 */
[----:B------:R-:W-:Y:S01]  /*6ac0*/  SEL R3, R102, R21, !P0 ;  /* 0x0000001566037207 */ /* 0x000fe20004000000 */
[----:B------:R-:W-:Y:S01]  /*6ad0*/  IMAD.HI.U32 R21, R43, R39, RZ ;  /* 0x000000272b157227 */ /* 0x000fe200078e00ff */
[----:B------:R-:W-:Y:S02]  /*6ae0*/  SEL R7, R101, R20, !P3 ;  /* 0x0000001465077207 */ /* 0x000fe40005800000 */
[----:B------:R-:W-:Y:S01]  /*6af0*/  SHF.R.U32.HI R24, RZ, R91, R24 ;  /* 0x0000005bff187219 */ /* 0x000fe20000011618 */
[-C--:B------:R-:W-:Y:S04]  /*6b00*/  IMAD.HI.U32 R20, R3, R36.reuse, RZ ;  /* 0x0000002403147227 */ /* 0x080fe800078e00ff */
[----:B------:R-:W-:Y:S01]  /*6b10*/  IMAD.HI.U32 R22, R7, R36, RZ ;  /* 0x0000002407167227 */ /* 0x000fe200078e00ff */
[-C--:B------:R-:W-:Y:S02]  /*6b20*/  @P2 SHF.R.U32.HI R3, RZ, R37.reuse, R20 ;  /* 0x00000025ff032219 */ /* 0x080fe40000011614 */
[----:B------:R-:W-:Y:S02]  /*6b30*/  SHF.R.U32.HI R20, RZ, R100, R21 ;  /* 0x00000064ff147219 */ /* 0x000fe40000011615 */
[----:B------:R-:W-:Y:S01]  /*6b40*/  @P2 SHF.R.U32.HI R7, RZ, R37, R22 ;  /* 0x00000025ff072219 */ /* 0x000fe20000011616 */
[C---:B------:R-:W-:Y:S01]  /*6b50*/  IMAD R2, R40.reuse, R3, RZ ;  /* 0x0000000328027224 */ /* 0x040fe200078e02ff */
[----:B------:R-:W-:Y:S02]  /*6b60*/  SEL R5, R43, R20, !P0 ;  /* 0x000000142b057207 */ /* 0x000fe40004000000 */
[----:B------:R-:W-:Y:S01]  /*6b70*/  SEL R3, R45, R24, !P3 ;  /* 0x000000182d037207 */ /* 0x000fe20005800000 */
[----:B------:R-:W-:Y:S01]  /*6b80*/  IMAD R4, R40, R7, RZ ;  /* 0x0000000728047224 */ /* 0x000fe200078e02ff */
[C---:B------:R-:W-:Y:S01]  /*6b90*/  ISETP.GE.AND P0, PT, R5.reuse, R2, PT ;  /* 0x000000020500720c */ /* 0x040fe20003f06270 */
[----:B------:R-:W-:Y:S03]  /*6ba0*/  IMAD.HI.U32 R6, R5, R36, RZ ;  /* 0x0000002405067227 */ /* 0x000fe600078e00ff */
[----:B------:R-:W-:Y:S01]  /*6bb0*/  ISETP.GE.OR P0, PT, R3, R4, P0 ;  /* 0x000000040300720c */ /* 0x000fe20000706670 */
[----:B------:R-:W-:Y:S01]  /*6bc0*/  IMAD.MOV R4, RZ, RZ, -R3 ;  /* 0x000000ffff047224 */ /* 0x000fe200078e0a03 */
[-C--:B------:R-:W-:Y:S03]  /*6bd0*/  SHF.R.U32.HI R6, RZ, R37.reuse, R6 ;  /* 0x00000025ff067219 */ /* 0x080fe60000011606 */
[----:B------:R-:W-:Y:S01]  /*6be0*/  IMAD R45, R42, R4, R45 ;  /* 0x000000042a2d7224 */ /* 0x000fe200078e022d */
[----:B------:R-:W-:Y:S05]  /*6bf0*/  SEL R15, R5, R6, !P2 ;  /* 0x00000006050f7207 */ /* 0x000fea0005000000 */
[----:B------:R-:W-:Y:S02]  /*6c00*/  IMAD.MOV R6, RZ, RZ, -R15 ;  /* 0x000000ffff067224 */ /* 0x000fe400078e0a0f */
[C---:B------:R-:W-:Y:S04]  /*6c10*/  @!P0 IMAD.HI.U32 R2, R3.reuse, R36, RZ ;  /* 0x0000002403028227 */ /* 0x040fe800078e00ff */
[----:B------:R-:W-:Y:S01]  /*6c20*/  IMAD R6, R40, R6, R5 ;  /* 0x0000000628067224 */ /* 0x000fe200078e0205 */
[----:B------:R-:W-:Y:S04]  /*6c30*/  @!P0 SHF.R.U32.HI R2, RZ, R37, R2 ;  /* 0x00000025ff028219 */ /* 0x000fe80000011602 */
[----:B------:R-:W-:Y:S02]  /*6c40*/  @!P0 SEL R0, R3, R2, !P2 ;  /* 0x0000000203008207 */ /* 0x000fe40005000000 */
[----:B------:R-:W-:Y:S02]  /*6c50*/  IADD3 R2, PT, PT, -R5, RZ, RZ ;  /* 0x000000ff05027210 */ /* 0x000fe40007ffe1ff */
[----:B------:R-:W-:Y:S01]  /*6c60*/  @!P0 IADD3 R8, PT, PT, R15, -R0, RZ ;  /* 0x800000000f088210 */ /* 0x000fe20007ffe0ff */
[----:B------:R-:W-:Y:S02]  /*6c70*/  @!P0 IMAD R0, R7, R6, R0 ;  /* 0x0000000607008224 */ /* 0x000fe400078e0200 */
[----:B------:R-:W-:Y:S02]  /*6c80*/  IMAD R43, R38, R2, R43 ;  /* 0x00000002262b7224 */ /* 0x000fe400078e022b */
[----:B------:R-:W-:Y:S02]  /*6c90*/  @!P0 IMAD R5, R8, R40, R3 ;  /* 0x0000002808058224 */ /* 0x000fe400078e0203 */
[----:B------:R-:W-:Y:S04]  /*6ca0*/  @!P0 IMAD.MOV.U32 R3, RZ, RZ, R0 ;  /* 0x000000ffff038224 */ /* 0x000fe800078e0000 */
[----:B------:R-:W-:Y:S02]  /*6cb0*/  IMAD R45, R3, R42, R45 ;  /* 0x0000002a032d7224 */ /* 0x000fe400078e022d */
[----:B------:R-:W-:Y:S07]  /*6cc0*/  IMAD R43, R5, R38, R43 ;  /* 0x00000026052b7224 */ /* 0x000fee00078e022b */
.L_x_129:
[----:B------:R-:W-:Y:S01]  /*6cd0*/  @!P1 IMAD.HI.U32 R0, R45, R12, RZ ;  /* 0x0000000c2d009227 */ /* 0x000fe200078e00ff */
[----:B-1----:R-:W-:Y:S01]  /*6ce0*/  @!P1 ISETP.NE.AND P0, PT, R10, 0x1, PT ;  /* 0x000000010a00980c */ /* 0x002fe20003f05270 */
[----:B------:R-:W-:Y:S01]  /*6cf0*/  ULOP3.LUT UP0, URZ, UR42, 0x1b0, URZ, 0xc0, !UPT ;  /* 0x000001b02aff7892 */ /* 0x000fe2000f80c0ff */
[----:B------:R-:W-:Y:S01]  /*6d00*/  @!P1 ISETP.NE.AND P2, PT, R9, 0x1, PT ;  /* 0x000000010900980c */ /* 0x000fe20003f45270 */
[----:B------:R-:W-:Y:S01]  /*6d10*/  @!P1 IMAD.HI.U32 R3, R43, R11, RZ ;  /* 0x0000000b2b039227 */ /* 0x000fe200078e00ff */
[----:B------:R-:W-:Y:S02]  /*6d20*/  @!P1 SHF.R.U32.HI R0, RZ, R13, R0 ;  /* 0x0000000dff009219 */ /* 0x000fe40000011600 */
[----:B------:R-:W-:Y:S01]  /*6d30*/  @P4 SHF.R.U32.HI R107, RZ, 0x10, R17 ;  /* 0x00000010ff6b4819 */ /* 0x000fe20000011611 */
[----:B------:R-:W-:Y:S01]  /*6d40*/  VIADD R113, R113, 0x1 ;  /* 0x0000000171717836 */ /* 0x000fe20000000000 */
[----:B---3--:R-:W-:Y:S02]  /*6d50*/  @!P1 SHF.R.U32.HI R2, RZ, R14, R3 ;  /* 0x0000000eff029219 */ /* 0x008fe40000011603 */
[----:B------:R-:W-:Y:S02]  /*6d60*/  @!P1 SEL R3, R45, R0, !P2 ;  /* 0x000000002d039207 */ /* 0x000fe40005000000 */
[----:B------:R-:W-:Y:S05]  /*6d70*/  @!P1 SEL R2, R43, R2, !P0 ;  /* 0x000000022b029207 */ /* 0x000fea0004000000 */
[----:B------:R-:W-:Y:S02]  /*6d80*/  @!P1 IMAD.IADD R0, R2, 0x1, -R3 ;  /* 0x0000000102009824 */ /* 0x000fe400078e0a03 */
[----:B------:R-:W-:Y:S02]  /*6d90*/  @!P1 IMAD.IADD R2, R3, 0x1, -R2 ;  /* 0x0000000103029824 */ /* 0x000fe400078e0a02 */
[----:B------:R-:W-:Y:S02]  /*6da0*/  @!P1 IMAD R45, R0, R9, R45 ;  /* 0x00000009002d9224 */ /* 0x000fe400078e022d */
[----:B------:R-:W-:Y:S01]  /*6db0*/  @!P1 IMAD R43, R2, R10, R43 ;  /* 0x0000000a022b9224 */ /* 0x000fe200078e022b */
[----:B------:R-:W-:Y:S06]  /*6dc0*/  BRA.U !UP0, `(.L_x_130) ;  /* 0x0000000108407547 */ /* 0x000fec000b800000 */
[----:B------:R-:W1:Y:S01]  /*6dd0*/  LDCU.64 UR8, c[0x4][0x80] ;  /* 0x01001000ff0877ac */ /* 0x000e620008000a00 */
[----:B------:R-:W-:Y:S01]  /*6de0*/  MOV R3, 0x0 ;  /* 0x0000000000037802 */ /* 0x000fe20000000f00 */
[----:B------:R-:W-:Y:S02]  /*6df0*/  HFMA2 R12, -RZ, RZ, 0, 5.9604644775390625e-08 ;  /* 0x00000001ff0c7431 */ /* 0x000fe400000001ff */
[----:B------:R-:W-:Y:S02]  /*6e00*/  IMAD.MOV.U32 R8, RZ, RZ, 0x70 ;  /* 0x00000070ff087424 */ /* 0x000fe400078e00ff */
[----:B------:R-:W-:Y:S01]  /*6e10*/  IMAD.MOV.U32 R13, RZ, RZ, RZ ;  /* 0x000000ffff0d7224 */ /* 0x000fe200078e00ff */
[----:B------:R-:W2:Y:S01]  /*6e20*/  LDCU.64 UR6, c[0x4][0x88] ;  /* 0x01001100ff0677ac */ /* 0x000ea20008000a00 */
[----:B------:R-:W3:Y:S01]  /*6e30*/  LDC.64 R2, c[0x4][R3] ;  /* 0x0100000003027b82 */ /* 0x000ee20000000a00 */
[----:B------:R-:W4:Y:S01]  /*6e40*/  LDCU.64 UR4, c[0x4][0x8] ;  /* 0x01000100ff0477ac */ /* 0x000f220008000a00 */
[----:B-1----:R-:W-:Y:S01]  /*6e50*/  MOV R5, UR9 ;  /* 0x0000000900057c02 */ /* 0x002fe20008000f00 */
[----:B------:R-:W-:Y:S01]  /*6e60*/  IMAD.U32 R4, RZ, RZ, UR8 ;  /* 0x00000008ff047e24 */ /* 0x000fe2000f8e00ff */
[----:B--2---:R-:W-:Y:S01]  /*6e70*/  MOV R7, UR7 ;  /* 0x0000000700077c02 */ /* 0x004fe20008000f00 */
[----:B------:R-:W-:Y:S01]  /*6e80*/  IMAD.U32 R6, RZ, RZ, UR6 ;  /* 0x00000006ff067e24 */ /* 0x000fe2000f8e00ff */
[----:B----4-:R-:W-:Y:S01]  /*6e90*/  MOV R11, UR5 ;  /* 0x00000005000b7c02 */ /* 0x010fe20008000f00 */
[----:B------:R-:W-:Y:S02]  /*6ea0*/  IMAD.U32 R10, RZ, RZ, UR4 ;  /* 0x00000004ff0a7e24 */ /* 0x000fe4000f8e00ff */
[----:B------:R-:W-:Y:S07]  /*6eb0*/  LEPC R20, `(.L_x_130) ;  /* 0x000000001014794e */ /* 0x000fee0000000000 */
[----:B---3-5:R-:W-:Y:S05]  /*6ec0*/  CALL.ABS.NOINC R2 ;  /* 0x0000000002007343 */ /* 0x028fea0003c00000 */
.L_x_130:
[----:B------:R-:W-:Y:S01]  /*6ed0*/  LOP3.LUT P0, RZ, R111, 0x1b0, RZ, 0xc0, !PT ;  /* 0x000001b06fff7812 */ /* 0x000fe2000780c0ff */
[----:B------:R-:W-:Y:S11]  /*6ee0*/  BSSY.RECONVERGENT B6, `(.L_x_131) ;  /* 0x0000013000067945 */ /* 0x000ff60003800200 */
[----:B------:R-:W-:Y:S01]  /*6ef0*/  @!UPT UIADD3 URZ, UPT, UPT, URZ, URZ, URZ ;  /* 0x000000fffffff290 */ /* 0x000fe2000fffe0ff */
[----:B------:R-:W-:Y:S05]  /*6f00*/  @!P0 BRA `(.L_x_132) ;  /* 0x0000000000408947 */ /* 0x000fea0003800000 */
        /* <DEDUP_REMOVED lines=16> */
.L_x_132:
[----:B------:R-:W-:Y:S05]  /*7010*/  BSYNC.RECONVERGENT B6 ;  /* 0x0000000000067941 */ /* 0x000fea0003800200 */
.L_x_131:
[----:B------:R-:W-:Y:S01]  /*7020*/  ISETP.NE.U32.AND P3, PT, R88, RZ, PT ;  /* 0x000000ff5800720c */ /* 0x000fe20003f65070 */
[----:B------:R-:W-:Y:S01]  /*7030*/  UISETP.NE.AND UP1, UPT, UR44, URZ, UPT ;  /* 0x000000ff2c00728c */ /* 0x000fe2000bf25270 */
[----:B------:R-:W-:Y:S02]  /*7040*/  ISETP.NE.U32.AND P4, PT, R84, RZ, PT ;  /* 0x000000ff5400720c */ /* 0x000fe40003f85070 */
[----:B------:R-:W-:Y:S02]  /*7050*/  ISETP.NE.AND.EX P3, PT, R89, RZ, PT, P3 ;  /* 0x000000ff5900720c */ /* 0x000fe40003f65330 */
[----:B------:R-:W-:Y:S02]  /*7060*/  PLOP3.LUT P1, PT, PT, PT, PT, 0x8, 0x80 ;  /* 0x000000000080781c */ /* 0x000fe40003f2e170 */
[----:B------:R-:W-:Y:S02]  /*7070*/  PLOP3.LUT P0, PT, PT, PT, UP1, 0x80, 0x8 ;  /* 0x000000000008781c */ /* 0x000fe40003f0f018 */
[----:B------:R-:W-:Y:S02]  /*7080*/  ISETP.NE.AND.EX P4, PT, R85, RZ, PT, P4 ;  /* 0x000000ff5500720c */ /* 0x000fe40003f85340 */
[----:B------:R-:W1:Y:S09]  /*7090*/  @UP1 LDCU.64 UR4, c[0x0][0x888] ;  /* 0x00011100ff0417ac */ /* 0x000e720008000a00 */
[----:B------:R-:W-:Y:S01]  /*70a0*/  @P0 PLOP3.LUT P1, PT, P3, PT, PT, 0x80, 0x8 ;  /* 0x000000000008081c */ /* 0x000fe20001f2f070 */
[----:B-1----:R-:W-:Y:S04]  /*70b0*/  @UP1 UISETP.NE.U32.AND UP0, UPT, UR4, URZ, UPT ;  /* 0x000000ff0400128c */ /* 0x002fe8000bf05070 */
[----:B------:R-:W-:Y:S04]  /*70c0*/  @UP1 UISETP.NE.AND.EX UP0, UPT, UR5, URZ, UPT, UP0 ;  /* 0x000000ff0500128c */ /* 0x000fe8000bf05300 */
[----:B------:R-:W-:Y:S01]  /*70d0*/  @UP1 USEL UR4, URZ, 0xffffffff, UP0 ;  /* 0xffffffffff041887 */ /* 0x000fe20008000000 */
[----:B------:R-:W-:Y:S11]  /*70e0*/  @!P3 BRA `(.L_x_133) ;  /* 0x00000000002cb947 */ /* 0x000ff60003800000 */
[----:B------:R-:W-:Y:S01]  /*70f0*/  ISETP.NE.U32.AND P2, PT, R86, RZ, PT ;  /* 0x000000ff5600720c */ /* 0x000fe20003f45070 */
[----:B------:R-:W-:Y:S03]  /*7100*/  IMAD.MOV.U32 R98, RZ, RZ, 0x1 ;  /* 0x00000001ff627424 */ /* 0x000fe600078e00ff */
[----:B------:R-:W-:Y:S11]  /*7110*/  ISETP.NE.AND.EX P2, PT, R87, RZ, PT, P2 ;  /* 0x000000ff5700720c */ /* 0x000ff60003f45320 */
[----:B------:R-:W-:Y:S02]  /*7120*/  @!UPT UIADD3 URZ, UPT, UPT, URZ, URZ, URZ ;  /* 0x000000fffffff290 */ /* 0x000fe4000fffe0ff */
[----:B------:R-:W1:Y:S01]  /*7130*/  @P2 LDC.64 R2, c[0x0][0x888] ;  /* 0x00022200ff022b82 */ /* 0x000e620000000a00 */
[----:B------:R-:W-:Y:S04]  /*7140*/  @P2 IMAD R0, R88, UR36, RZ ;  /* 0x0000002458002c24 */ /* 0x000fe8000f8e02ff */
[----:B-1----:R-:W-:Y:S04]  /*7150*/  @P2 IMAD.WIDE R2, R0, 0x4, R2 ;  /* 0x0000000400022825 */ /* 0x002fe800078e0202 */
[----:B------:R-:W-:Y:S01]  /*7160*/  HFMA2 R0, -RZ, RZ, 0, 5.9604644775390625e-08 ;  /* 0x00000001ff007431 */ /* 0x000fe200000001ff */
[----:B-----5:R1:W5:Y:S04]  /*7170*/  @P2 LDG.E R48, desc[UR40][R2.64] ;  /* 0x0000002802302981 */ /* 0x020368000c1e1900 */
[----:B------:R-:W-:Y:S01]  /*7180*/  @!P2 PRMT R98, R0, 0x7610, R98 ;  /* 0x000076100062a816 */ /* 0x000fe20000000062 */
[----:B-1----:R-:W2:Y:S06]  /*7190*/  @!P2 LDC R48, c[0x0][0x880] ;  /* 0x00022000ff30ab82 */ /* 0x002eac0000000800 */
.L_x_133:
[----:B------:R-:W-:Y:S05]  /*71a0*/  @!P4 BRA `(.L_x_134) ;  /* 0x000000000020c947 */ /* 0x000fea0003800000 */
[----:B------:R-:W-:Y:S04]  /*71b0*/  ISETP.NE.U32.AND P2, PT, R82, RZ, PT ;  /* 0x000000ff5200720c */ /* 0x000fe80003f45070 */
[----:B------:R-:W-:Y:S11]  /*71c0*/  ISETP.NE.AND.EX P2, PT, R83, RZ, PT, P2 ;  /* 0x000000ff5300720c */ /* 0x000ff60003f45320 */
[----:B------:R-:W-:Y:S02]  /*71d0*/  @!UPT UIADD3 URZ, UPT, UPT, URZ, URZ, URZ ;  /* 0x000000fffffff290 */ /* 0x000fe4000fffe0ff */
[----:B------:R-:W1:Y:S01]  /*71e0*/  @P2 LDC.64 R2, c[0x0][0x8a8] ;  /* 0x00022a00ff022b82 */ /* 0x000e620000000a00 */
[----:B------:R-:W-:Y:S04]  /*71f0*/  @P2 IMAD R0, R84, UR36, RZ ;  /* 0x0000002454002c24 */ /* 0x000fe8000f8e02ff */
[----:B-1----:R-:W-:Y:S05]  /*7200*/  @P2 IMAD.WIDE R2, R0, 0x4, R2 ;  /* 0x0000000400022825 */ /* 0x002fea00078e0202 */
[----:B-----5:R1:W5:Y:S02]  /*7210*/  @P2 LDG.E R47, desc[UR40][R2.64] ;  /* 0x00000028022f2981 */ /* 0x020364000c1e1900 */
[----:B-1----:R-:W3:Y:S02]  /*7220*/  @!P2 LDC R47, c[0x0][0x8a0] ;  /* 0x00022800ff2fab82 */ /* 0x002ee40000000800 */
.L_x_134:
[----:B--2--5:R-:W-:Y:S01]  /*7230*/  @P0 ISETP.NE.AND P4, PT, R48, RZ, PT ;  /* 0x000000ff3000020c */ /* 0x024fe20003f85270 */
[----:B------:R-:W-:Y:S01]  /*7240*/  IMAD.U32 R0, RZ, RZ, UR4 ;  /* 0x00000004ff007e24 */ /* 0x000fe2000f8e00ff */
[----:B------:R-:W-:Y:S01]  /*7250*/  @P0 LOP3.LUT P2, RZ, R98, 0xff, RZ, 0xc0, !PT ;  /* 0x000000ff62ff0812 */ /* 0x000fe2000784c0ff */
[----:B------:R-:W-:Y:S01]  /*7260*/  BSSY B1, `(.L_x_135) ;  /* 0x0000039000017945 */ /* 0x000fe20003800000 */
[----:B------:R-:W-:Y:S02]  /*7270*/  @P0 SEL R9, RZ, 0xffffffff, P4 ;  /* 0xffffffffff090807 */ /* 0x000fe40002000000 */
[----:B------:R-:W-:Y:S02]  /*7280*/  CS2R R58, SRZ ;  /* 0x00000000003a7805 */ /* 0x000fe4000001ff00 */
[----:B------:R-:W-:Y:S02]  /*7290*/  LEA R92, R44, UR43, 0x3 ;  /* 0x0000002b2c5c7c11 */ /* 0x000fe4000f8e18ff */
[----:B------:R-:W-:Y:S02]  /*72a0*/  CS2R R56, SRZ ;  /* 0x0000000000387805 */ /* 0x000fe4000001ff00 */
[----:B------:R-:W-:Y:S02]  /*72b0*/  @P1 SEL R9, R0, R9, !P2 ;  /* 0x0000000900091207 */ /* 0x000fe40005000000 */
[----:B------:R-:W-:Y:S02]  /*72c0*/  CS2R R54, SRZ ;  /* 0x0000000000367805 */ /* 0x000fe4000001ff00 */
[----:B------:R-:W-:Y:S02]  /*72d0*/  SHF.L.U32 R7, R110, 0x1f, RZ ;  /* 0x0000001f6e077819 */ /* 0x000fe400000006ff */
[----:B------:R-:W-:Y:S02]  /*72e0*/  CS2R R52, SRZ ;  /* 0x0000000000347805 */ /* 0x000fe4000001ff00 */
[----:B------:R-:W-:Y:S02]  /*72f0*/  @P0 LOP3.LUT R9, R9, 0x1, RZ, 0xc0, !PT ;  /* 0x0000000109090812 */ /* 0x000fe400078ec0ff */
[C---:B------:R-:W-:Y:S02]  /*7300*/  LEA.HI R5, R44.reuse, R44, RZ, 0x1 ;  /* 0x0000002c2c057211 */ /* 0x040fe400078f08ff */
[----:B------:R-:W-:Y:S02]  /*7310*/  ISETP.NE.U32.OR P1, PT, R9, 0x1, !P0 ;  /* 0x000000010900780c */ /* 0x000fe40004725470 */
[----:B------:R-:W-:Y:S01]  /*7320*/  PLOP3.LUT P5, PT, PT, PT, PT, 0x8, 0x80 ;  /* 0x000000000080781c */ /* 0x000fe20003fae170 */
[C---:B------:R-:W-:Y:S01]  /*7330*/  IMAD.SHL.U32 R3, R5.reuse, 0x20, RZ ;  /* 0x0000002005037824 */ /* 0x040fe200078e00ff */
[----:B------:R-:W-:Y:S04]  /*7340*/  LOP3.LUT R5, R5, 0xffe, RZ, 0xc0, !PT ;  /* 0x00000ffe05057812 */ /* 0x000fe800078ec0ff */
[----:B------:R-:W-:Y:S01]  /*7350*/  LOP3.LUT R3, R3, 0xffffffc0, RZ, 0xc0, !PT ;  /* 0xffffffc003037812 */ /* 0x000fe200078ec0ff */
[----:B------:R-:W-:Y:S04]  /*7360*/  IMAD.IADD R32, R44, 0x1, -R5 ;  /* 0x000000012c207824 */ /* 0x000fe800078e0a05 */
[----:B------:R-:W-:Y:S01]  /*7370*/  @P1 SHF.L.U32 R2, R108, 0x1f, RZ ;  /* 0x0000001f6c021819 */ /* 0x000fe200000006ff */
[----:B------:R-:W-:Y:S03]  /*7380*/  IMAD.IADD R3, R46, 0x1, R3 ;  /* 0x000000012e037824 */ /* 0x000fe600078e0203 */
[----:B------:R-:W1:Y:S01]  /*7390*/  @P1 SYNCS.PHASECHK.TRANS64.TRYWAIT P0, [UR43+0x360], R2 ;  /* 0x00036002ff0015a7 */ /* 0x000e62000800112b */
[----:B------:R-:W-:Y:S01]  /*73a0*/  IMAD R32, R32, 0x100000, R3 ;  /* 0x0010000020207824 */ /* 0x000fe200078e0203 */
[----:B------:R2:W4:Y:S01]  /*73b0*/  SYNCS.PHASECHK.TRANS64.TRYWAIT P4, [R92+URZ+0x3a0], R7 ;  /* 0x0003a0075c0075a7 */ /* 0x00052200080811ff */
[----:B-1----:R-:W-:Y:S01]  /*73c0*/  @P1 PLOP3.LUT P5, PT, P0, PT, PT, 0x8, 0x80 ;  /* 0x000000000080181c */ /* 0x002fe200007ae170 */
[----:B------:R-:W-:Y:S01]  /*73d0*/  @!UPT UIADD3 URZ, UPT, UPT, URZ, URZ, URZ ;  /* 0x000000fffffff290 */ /* 0x000fe2000fffe0ff */
[----:B--2---:R-:W-:Y:S11]  /*73e0*/  @!P1 BRA `(.L_x_136) ;  /* 0x0000000000809947 */ /* 0x004ff60003800000 */
[----:B------:R-:W-:Y:S01]  /*73f0*/  ISETP.NE.U32.AND P0, PT, RZ, UR38, PT ;  /* 0x00000026ff007c0c */ /* 0x000fe2000bf05070 */
[----:B------:R-:W-:Y:S01]  /*7400*/  BSSY B0, `(.L_x_137) ;  /* 0x0000012000007945 */ /* 0x000fe20003800000 */
[----:B------:R-:W-:Y:S02]  /*7410*/  ISETP.NE.AND P2, PT, R48, RZ, PT ;  /* 0x000000ff3000720c */ /* 0x000fe40003f45270 */
[----:B------:R-:W-:Y:S02]  /*7420*/  CS2R R54, SRZ ;  /* 0x0000000000367805 */ /* 0x000fe4000001ff00 */
[----:B------:R-:W-:Y:S02]  /*7430*/  ISETP.NE.AND.EX P0, PT, RZ, UR39, PT, P0 ;  /* 0x00000027ff007c0c */ /* 0x000fe4000bf05300 */
[----:B------:R-:W-:Y:S02]  /*7440*/  CS2R R52, SRZ ;  /* 0x0000000000347805 */ /* 0x000fe4000001ff00 */
[----:B------:R-:W-:Y:S02]  /*7450*/  LOP3.LUT P1, RZ, R98, 0xff, RZ, 0xc0, !PT ;  /* 0x000000ff62ff7812 */ /* 0x000fe4000782c0ff */
[----:B------:R-:W-:Y:S02]  /*7460*/  CS2R R58, SRZ ;  /* 0x00000000003a7805 */ /* 0x000fe4000001ff00 */
[----:B------:R-:W-:Y:S02]  /*7470*/  SEL R0, RZ, 0xffffffff, P2 ;  /* 0xffffffffff007807 */ /* 0x000fe40001000000 */
[----:B------:R-:W-:Y:S02]  /*7480*/  CS2R R56, SRZ ;  /* 0x0000000000387805 */ /* 0x000fe4000001ff00 */
[----:B------:R-:W-:Y:S04]  /*7490*/  SEL R3, RZ, 0xffffffff, P0 ;  /* 0xffffffffff037807 */ /* 0x000fe80000000000 */
[----:B------:R-:W-:Y:S04]  /*74a0*/  @P3 SEL R0, R3, R0, !P1 ;  /* 0x0000000003003207 */ /* 0x000fe80004800000 */
[----:B------:R-:W-:Y:S04]  /*74b0*/  LOP3.LUT R0, R0, 0x1, RZ, 0xc0, !PT ;  /* 0x0000000100007812 */ /* 0x000fe800078ec0ff */
[----:B------:R-:W-:Y:S01]  /*74c0*/  ISETP.NE.U32.AND P0, PT, R0, 0x1, PT ;  /* 0x000000010000780c */ /* 0x000fe20003f05070 */
[----:B------:R-:W-:Y:S01]  /*74d0*/  @!UPT UIADD3 URZ, UPT, UPT, URZ, URZ, URZ ;  /* 0x000000fffffff290 */ /* 0x000fe2000fffe0ff */
[----:B------:R-:W-:Y:S11]  /*74e0*/  @!P5 BRA `(.L_x_138) ;  /* 0x00000000000cd947 */ /* 0x000ff60003800000 */
[----:B------:R-:W-:Y:S04]  /*74f0*/  SHF.L.U32 R3, R108, 0x1f, RZ ;  /* 0x0000001f6c037819 */ /* 0x000fe800000006ff */
[----:B------:R-:W1:Y:S02]  /*7500*/  SYNCS.PHASECHK.TRANS64.TRYWAIT P1, [UR43+0x360], R3 ;  /* 0x00036003ff0075a7 */ /* 0x000e64000802112b */
[----:B-1----:R-:W-:Y:S05]  /*7510*/  @!P1 BRA `(.L_x_139) ;  /* 0x0000002800209947 */ /* 0x002fea0003800000 */
.L_x_138:
[----:B------:R-:W-:Y:S05]  /*7520*/  BSYNC B0 ;  /* 0x0000000000007941 */ /* 0x000fea0003800000 */
.L_x_137:
[----:B------:R2:W1:Y:S01]  /*7530*/  @P0 LDS.128 R52, [R105+UR43+0x600] ;  /* 0x0006002b69340984 */ /* 0x0004620008000c00 */
[----:B------:R-:W-:Y:S01]  /*7540*/  UIADD3 UR4, UPT, UPT, UR43, 0x368, URZ ;  /* 0x000003682b047890 */ /* 0x000fe2000fffe0ff */
[----:B------:R-:W-:Y:S02]  /*7550*/  LOP3.LUT R108, R108, 0x1, RZ, 0x3c, !PT ;  /* 0x000000016c6c7812 */ /* 0x000fe400078e3cff */
[----:B------:R2:W1:Y:S01]  /*7560*/  @P0 LDS.128 R56, [R104+0x10] ;  /* 0x0000100068380984 */ /* 0x0004620000000c00 */
[----:B------:R-:W-:Y:S01]  /*7570*/  UPRMT UR4, UR37, 0x654, UR4 ;  /* 0x0000065425047896 */ /* 0x000fe20008000004 */
[----:B------:R-:W-:Y:S01]  /*7580*/  @!PT LDS RZ, [RZ] ;  /* 0x00000000fffff984 */ /* 0x000fe20000000800 */
[----:B------:R-:W-:Y:S01]  /*7590*/  @!PT LDS RZ, [RZ] ;  /* 0x00000000fffff984 */ /* 0x000fe20000000800 */
[----:B------:R-:W-:Y:S01]  /*75a0*/  @!PT LDS RZ, [RZ] ;  /* 0x00000000fffff984 */ /* 0x000fe20000000800 */
[----:B------:R-:W-:Y:S01]  /*75b0*/  @!PT LDS RZ, [RZ] ;  /* 0x00000000fffff984 */ /* 0x000fe20000000800 */
[----:B------:R5:W-:Y:S06]  /*75c0*/  MEMBAR.ALL.CTA ;  /* 0x0000000000007992 */ /* 0x000bec0000008000 */
[----:B-----5:R-:W5:Y:S02]  /*75d0*/  FENCE.VIEW.ASYNC.S ;  /* 0x00000000000073c6 */ /* 0x020f640000000000 */
[----:B-----5:R-:W-:Y:S03]  /*75e0*/  SYNCS.ARRIVE.TRANS64.RED.A1T0 RZ, [UR4], RZ ;  /* 0x000000ffffff79a7 */ /* 0x020fe60008100404 */
.L_x_136:
[----:B------:R-:W-:Y:S05]  /*75f0*/  BSYNC B1 ;  /* 0x0000000000017941 */ /* 0x000fea0003800000 */
.L_x_135:
[----:B-1----:R-:W-:Y:S04]  /*7600*/  SHF.R.U32.HI R3, RZ, 0x15, R32 ;  /* 0x00000015ff037819 */ /* 0x002fe80000011620 */
[----:B------:R-:W-:Y:S01]  /*7610*/  LOP3.LUT P0, RZ, R3, 0x3, R106, 0x48, !PT ;  /* 0x0000000303ff7812 */ /* 0x000fe2000780486a */
[----:B------:R-:W-:Y:S01]  /*7620*/  @!UPT UIADD3 URZ, UPT, UPT, URZ, URZ, URZ ;  /* 0x000000fffffff290 */ /* 0x000fe2000fffe0ff */
[----:B----4-:R-:W-:Y:S11]  /*7630*/  @P4 BRA `(.L_x_140) ;  /* 0x0000000000084947 */ /* 0x010ff60003800000 */
[----:B------:R-:W1:Y:S02]  /*7640*/  SYNCS.PHASECHK.TRANS64.TRYWAIT P1, [R92+URZ+0x3a0], R7 ;  /* 0x0003a0075c0075a7 */ /* 0x000e6400080211ff */
[----:B-1----:R-:W-:Y:S05]  /*7650*/  @!P1 BRA `(.L_x_141) ;  /* 0x0000002400e89947 */ /* 0x002fea0003800000 */
.L_x_140:
[----:B------:R-:W-:Y:S05]  /*7660*/  @!P0 BRA `(.L_x_142) ;  /* 0x0000000000408947 */ /* 0x000fea0003800000 */
[----:B------:R-:W4:Y:S01]  /*7670*/  LDCU.64 UR8, c[0x4][0x70] ;  /* 0x01000e00ff0877ac */ /* 0x000f220008000a00 */
[----:B------:R-:W-:Y:S01]  /*7680*/  MOV R3, 0x0 ;  /* 0x0000000000037802 */ /* 0x000fe20000000f00 */
[----:B------:R-:W-:Y:S02]  /*7690*/  HFMA2 R12, -RZ, RZ, 0, 5.9604644775390625e-08 ;  /* 0x00000001ff0c7431 */ /* 0x000fe400000001ff */
[----:B------:R-:W-:Y:S02]  /*76a0*/  IMAD.MOV.U32 R8, RZ, RZ, 0x192 ;  /* 0x00000192ff087424 */ /* 0x000fe400078e00ff */
[----:B------:R-:W-:Y:S01]  /*76b0*/  IMAD.MOV.U32 R13, RZ, RZ, RZ ;  /* 0x000000ffff0d7224 */ /* 0x000fe200078e00ff */
[----:B------:R-:W1:Y:S01]  /*76c0*/  LDCU.64 UR6, c[0x4][0x78] ;  /* 0x01000f00ff0677ac */ /* 0x000e620008000a00 */
[----:B------:R-:W2:Y:S01]  /*76d0*/  LDC.64 R2, c[0x4][R3] ;  /* 0x0100000003027b82 */ /* 0x000ea20000000a00 */
[----:B------:R-:W5:Y:S01]  /*76e0*/  LDCU.64 UR4, c[0x4][0x10] ;  /* 0x01000200ff0477ac */ /* 0x000f620008000a00 */
[----:B----4-:R-:W-:Y:S01]  /*76f0*/  MOV R5, UR9 ;  /* 0x0000000900057c02 */ /* 0x010fe20008000f00 */
[----:B------:R-:W-:Y:S01]  /*7700*/  IMAD.U32 R4, RZ, RZ, UR8 ;  /* 0x00000008ff047e24 */ /* 0x000fe2000f8e00ff */
[----:B-1----:R-:W-:Y:S01]  /*7710*/  MOV R7, UR7 ;  /* 0x0000000700077c02 */ /* 0x002fe20008000f00 */
[----:B------:R-:W-:Y:S01]  /*7720*/  IMAD.U32 R6, RZ, RZ, UR6 ;  /* 0x00000006ff067e24 */ /* 0x000fe2000f8e00ff */
[----:B-----5:R-:W-:Y:S01]  /*7730*/  MOV R11, UR5 ;  /* 0x00000005000b7c02 */ /* 0x020fe20008000f00 */
[----:B------:R-:W-:Y:S02]  /*7740*/  IMAD.U32 R10, RZ, RZ, UR4 ;  /* 0x00000004ff0a7e24 */ /* 0x000fe4000f8e00ff */
[----:B------:R-:W-:Y:S07]  /*7750*/  LEPC R20, `(.L_x_142) ;  /* 0x000000001014794e */ /* 0x000fee0000000000 */
[----:B--23--:R-:W-:Y:S05]  /*7760*/  CALL.ABS.NOINC R2 ;  /* 0x0000000002007343 */ /* 0x00cfea0003c00000 */
.L_x_142:
[----:B------:R-:W-:Y:S01]  /*7770*/  LOP3.LUT P0, RZ, R103, 0x60, RZ, 0xc0, !PT ;  /* 0x0000006067ff7812 */ /* 0x000fe2000780c0ff */
[----:B------:R-:W-:Y:S05]  /*7780*/  WARPSYNC.ALL ;  /* 0x0000000000007948 */ /* 0x000fea0003800000 */
[----:B------:R-:W-:Y:S01]  /*7790*/  IMAD.SHL.U32 R78, R53, 0x100, RZ ;  /* 0x00000100354e7824 */ /* 0x000fe200078e00ff */
[----:B------:R-:W-:Y:S01]  /*77a0*/  R2UR UR4, R32 ;  /* 0x00000000200472ca */ /* 0x000fe200000e0000 */
[----:B------:R-:W-:Y:S01]  /*77b0*/  IMAD.SHL.U32 R72, R55, 0x100, RZ ;  /* 0x0000010037487824 */ /* 0x000fe200078e00ff */
[C---:B------:R-:W-:Y:S01]  /*77c0*/  SHF.L.U32 R50, R52.reuse, 0x10, RZ ;  /* 0x0000001034327819 */ /* 0x040fe200000006ff */
[----:B------:R-:W-:Y:S01]  /*77d0*/  IMAD.SHL.U32 R66, R57, 0x100, RZ ;  /* 0x0000010039427824 */ /* 0x000fe200078e00ff */
[C---:B------:R-:W-:Y:S01]  /*77e0*/  PRMT R49, R52.reuse, 0x8880, RZ ;  /* 0x0000888034317816 */ /* 0x040fe200000000ff */
[----:B------:R-:W-:Y:S01]  /*77f0*/  IMAD.SHL.U32 R60, R59, 0x100, RZ ;  /* 0x000001003b3c7824 */ /* 0x000fe200078e00ff */
[----:B------:R-:W-:Y:S01]  /*7800*/  SHF.L.U32 R51, R52, 0x8, RZ ;  /* 0x0000000834337819 */ /* 0x000fe200000006ff */
[----:B------:R-:W-:Y:S01]  /*7810*/  BSSY.RECONVERGENT B0, `(.L_x_143) ;  /* 0x00000a0000007945 */ /* 0x000fe20003800200 */
[----:B------:R-:W-:Y:S02]  /*7820*/  SHF.R.S32.HI R50, RZ, 0x18, R50 ;  /* 0x00000018ff327819 */ /* 0x000fe40000011432 */
[C---:B------:R-:W-:Y:S02]  /*7830*/  PRMT R80, R53.reuse, 0x8880, RZ ;  /* 0x0000888035507816 */ /* 0x040fe400000000ff */
[----:B------:R-:W-:Y:S01]  /*7840*/  SHF.R.S32.HI R51, RZ, 0x18, R51 ;  /* 0x00000018ff337819 */ /* 0x000fe20000011433 */
[----:B-1----:R-:W-:Y:S01]  /*7850*/  LDTM.16dp32bit_t0_t15.x32 R4, tmem[UR4] ;  /* 0x00000004000479ee */ /* 0x002fe20008a80000 */
[----:B------:R-:W3:Y:S01]  /*7860*/  LDTM.16dp32bit_t16_t31.x32 R4, tmem[UR4+0x20] ;  /* 0x00002004000479ee */ /* 0x000ee20008aa0000 */
[----:B------:R-:W-:Y:S01]  /*7870*/  NOP ;  /* 0x0000000000007918 */ /* 0x000fe20000000000 */
[----:B------:R-:W-:Y:S02]  /*7880*/  R2UR UR5, R92 ;  /* 0x000000005c0572ca */ /* 0x000fe400000e0000 */
[----:B------:R-:W-:Y:S02]  /*7890*/  SHF.R.S32.HI R52, RZ, 0x18, R52 ;  /* 0x00000018ff347819 */ /* 0x000fe40000011434 */
[----:B------:R-:W-:Y:S02]  /*78a0*/  SHF.L.U32 R79, R53, 0x10, RZ ;  /* 0x00000010354f7819 */ /* 0x000fe400000006ff */
[C---:B------:R-:W-:Y:S02]  /*78b0*/  PRMT R77, R54.reuse, 0x8880, RZ ;  /* 0x00008880364d7816 */ /* 0x040fe400000000ff */
[----:B------:R-:W-:Y:S02]  /*78c0*/  SHF.R.S32.HI R53, RZ, 0x18, R53 ;  /* 0x00000018ff357819 */ /* 0x000fe40000011435 */
[----:B------:R-:W-:Y:S02]  /*78d0*/  SHF.L.U32 R76, R54, 0x10, RZ ;  /* 0x00000010364c7819 */ /* 0x000fe400000006ff */
[C---:B------:R-:W-:Y:S01]  /*78e0*/  PRMT R74, R55.reuse, 0x8880, RZ ;  /* 0x00008880374a7816 */ /* 0x040fe200000000ff */
[----:B------:R-:W-:Y:S01]  /*78f0*/  UIADD3 UR5, UPT, UPT, UR5, 0x3c0, URZ ;  /* 0x000003c005057890 */ /* 0x000fe2000fffe0ff */
[----:B------:R-:W-:Y:S02]  /*7900*/  SHF.L.U32 R73, R55, 0x10, RZ ;  /* 0x0000001037497819 */ /* 0x000fe400000006ff */
[C---:B------:R-:W-:Y:S01]  /*7910*/  PRMT R71, R56.reuse, 0x8880, RZ ;  /* 0x0000888038477816 */ /* 0x040fe200000000ff */
[----:B------:R-:W-:Y:S01]  /*7920*/  UPRMT UR5, UR37, 0x654, UR5 ;  /* 0x0000065425057896 */ /* 0x000fe20008000005 */
[----:B------:R-:W-:Y:S02]  /*7930*/  SHF.R.S32.HI R55, RZ, 0x18, R55 ;  /* 0x00000018ff377819 */ /* 0x000fe40000011437 */
[----:B------:R-:W-:Y:S01]  /*7940*/  SHF.L.U32 R70, R56, 0x10, RZ ;  /* 0x0000001038467819 */ /* 0x000fe200000006ff */
[----:B---3--:R-:W-:Y:S01]  /*7950*/  IMAD R4, R47, R4, RZ ;  /* 0x000000042f047224 */ /* 0x008fe200078e02ff */
[----:B------:R-:W-:Y:S01]  /*7960*/  PRMT R68, R57, 0x8880, RZ ;  /* 0x0000888039447816 */ /* 0x000fe200000000ff */
[----:B------:R-:W-:Y:S01]  /*7970*/  IMAD R5, R47, R5, RZ ;  /* 0x000000052f057224 */ /* 0x000fe200078e02ff */
[----:B------:R-:W-:Y:S01]  /*7980*/  SHF.L.U32 R67, R57, 0x10, RZ ;  /* 0x0000001039437819 */ /* 0x000fe200000006ff */
[----:B------:R-:W-:Y:S01]  /*7990*/  IMAD R6, R47, R6, RZ ;  /* 0x000000062f067224 */ /* 0x000fe200078e02ff */
[----:B------:R-:W-:Y:S01]  /*79a0*/  SYNCS.ARRIVE.TRANS64.RED.A1T0 RZ, [UR5], RZ ;  /* 0x000000ffffff79a7 */ /* 0x000fe20008100405 */
[----:B------:R-:W-:Y:S01]  /*79b0*/  IMAD R4, R49, R48, R4 ;  /* 0x0000003031047224 */ /* 0x000fe200078e0204 */
[----:B------:R-:W-:Y:S01]  /*79c0*/  MOV R49, R80 ;  /* 0x0000005000317202 */ /* 0x000fe20000000f00 */
[----:B------:R-:W-:Y:S01]  /*79d0*/  IMAD R7, R47, R7, RZ ;  /* 0x000000072f077224 */ /* 0x000fe200078e02ff */
[----:B------:R-:W-:Y:S01]  /*79e0*/  PRMT R65, R58, 0x8880, RZ ;  /* 0x000088803a417816 */ /* 0x000fe200000000ff */
[-C--:B------:R-:W-:Y:S01]  /*79f0*/  IMAD R5, R50, R48.reuse, R5 ;  /* 0x0000003032057224 */ /* 0x080fe200078e0205 */
[----:B------:R-:W-:Y:S01]  /*7a00*/  SHF.R.S32.HI R50, RZ, 0x18, R79 ;  /* 0x00000018ff327819 */ /* 0x000fe2000001144f */
[----:B------:R-:W-:Y:S01]  /*7a10*/  IMAD R6, R51, R48, R6 ;  /* 0x0000003033067224 */ /* 0x000fe200078e0206 */
[----:B------:R-:W-:Y:S01]  /*7a20*/  SHF.R.S32.HI R51, RZ, 0x18, R78 ;  /* 0x00000018ff337819 */ /* 0x000fe2000001144e */
[C---:B------:R-:W-:Y:S01]  /*7a30*/  IMAD R8, R47.reuse, R8, RZ ;  /* 0x000000082f087224 */ /* 0x040fe200078e02ff */
[----:B------:R-:W-:Y:S01]  /*7a40*/  SHF.R.S32.HI R57, RZ, 0x18, R57 ;  /* 0x00000018ff397819 */ /* 0x000fe20000011439 */
[----:B------:R-:W-:Y:S01]  /*7a50*/  IMAD R7, R52, R48, R7 ;  /* 0x0000003034077224 */ /* 0x000fe200078e0207 */
[----:B------:R-:W-:Y:S01]  /*7a60*/  SHF.L.U32 R64, R58, 0x10, RZ ;  /* 0x000000103a407819 */ /* 0x000fe200000006ff */
[----:B------:R-:W-:Y:S01]  /*7a70*/  IMAD R9, R47, R9, RZ ;  /* 0x000000092f097224 */ /* 0x000fe200078e02ff */
[----:B------:R-:W-:Y:S01]  /*7a80*/  PRMT R62, R59, 0x8880, RZ ;  /* 0x000088803b3e7816 */ /* 0x000fe200000000ff */
[----:B------:R-:W-:Y:S01]  /*7a90*/  IMAD R10, R47, R10, RZ ;  /* 0x0000000a2f0a7224 */ /* 0x000fe200078e02ff */
[----:B------:R-:W-:Y:S01]  /*7aa0*/  I2IP.S8.S32.SAT R92, R7, R6, RZ ;  /* 0x00000006075c7239 */ /* 0x000fe200000014ff */
[----:B------:R-:W-:Y:S01]  /*7ab0*/  IMAD R8, R49, R48, R8 ;  /* 0x0000003031087224 */ /* 0x000fe200078e0208 */
[----:B------:R-:W-:Y:S01]  /*7ac0*/  MOV R49, R77 ;  /* 0x0000004d00317202 */ /* 0x000fe20000000f00 */
[----:B------:R-:W-:Y:S01]  /*7ad0*/  IMAD R11, R47, R11, RZ ;  /* 0x0000000b2f0b7224 */ /* 0x000fe200078e02ff */
[----:B------:R-:W-:Y:S01]  /*7ae0*/  I2IP.S8.S32.SAT R92, R5, R4, R92 ;  /* 0x00000004055c7239 */ /* 0x000fe2000000145c */
[-C--:B------:R-:W-:Y:S01]  /*7af0*/  IMAD R9, R50, R48.reuse, R9 ;  /* 0x0000003032097224 */ /* 0x080fe200078e0209 */
[----:B------:R-:W-:Y:S01]  /*7b00*/  SHF.R.S32.HI R50, RZ, 0x18, R76 ;  /* 0x00000018ff327819 */ /* 0x000fe2000001144c */
[----:B------:R-:W-:Y:S01]  /*7b10*/  IMAD R10, R51, R48, R10 ;  /* 0x00000030330a7224 */ /* 0x000fe200078e020a */
[----:B------:R-:W-:Y:S01]  /*7b20*/  MOV R51, R74 ;  /* 0x0000004a00337202 */ /* 0x000fe20000000f00 */
[----:B------:R-:W-:Y:S01]  /*7b30*/  IMAD R12, R47, R12, RZ ;  /* 0x0000000c2f0c7224 */ /* 0x000fe200078e02ff */
[----:B------:R-:W-:Y:S01]  /*7b40*/  SHF.L.U32 R75, R54, 0x8, RZ ;  /* 0x00000008364b7819 */ /* 0x000fe200000006ff */
[-C--:B------:R-:W-:Y:S01]  /*7b50*/  IMAD R11, R53, R48.reuse, R11 ;  /* 0x00000030350b7224 */ /* 0x080fe200078e020b */
[----:B------:R-:W-:Y:S01]  /*7b60*/  SHF.R.S32.HI R54, RZ, 0x18, R54 ;  /* 0x00000018ff367819 */ /* 0x000fe20000011436 */
[----:B------:R-:W-:Y:S01]  /*7b70*/  IMAD R13, R47, R13, RZ ;  /* 0x0000000d2f0d7224 */ /* 0x000fe200078e02ff */
[----:B------:R-:W-:Y:S01]  /*7b80*/  SHF.R.S32.HI R53, RZ, 0x18, R72 ;  /* 0x00000018ff357819 */ /* 0x000fe20000011448 */
[----:B------:R-:W-:Y:S01]  /*7b90*/  IMAD R12, R49, R48, R12 ;  /* 0x00000030310c7224 */ /* 0x000fe200078e020c */
[----:B------:R-:W-:Y:S01]  /*7ba0*/  SHF.R.S32.HI R49, RZ, 0x18, R75 ;  /* 0x00000018ff317819 */ /* 0x000fe2000001144b */
[----:B------:R-:W-:Y:S01]  /*7bb0*/  IMAD R14, R47, R14, RZ ;  /* 0x0000000e2f0e7224 */ /* 0x000fe200078e02ff */
[----:B------:R-:W-:Y:S01]  /*7bc0*/  I2IP.S8.S32.SAT R93, R11, R10, RZ ;  /* 0x0000000a0b5d7239 */ /* 0x000fe200000014ff */
[----:B------:R-:W-:Y:S01]  /*7bd0*/  IMAD R15, R47, R15, RZ ;  /* 0x0000000f2f0f7224 */ /* 0x000fe200078e02ff */
[----:B------:R-:W-:Y:S01]  /*7be0*/  SHF.L.U32 R61, R59, 0x10, RZ ;  /* 0x000000103b3d7819 */ /* 0x000fe200000006ff */
[----:B------:R-:W-:Y:S01]  /*7bf0*/  IMAD R13, R50, R48, R13 ;  /* 0x00000030320d7224 */ /* 0x000fe200078e020d */
[----:B------:R-:W-:Y:S01]  /*7c00*/  I2IP.S8.S32.SAT R93, R9, R8, R93 ;  /* 0x00000008095d7239 */ /* 0x000fe2000000145d */
[----:B------:R-:W-:Y:S01]  /*7c10*/  IMAD R16, R47, R16, RZ ;  /* 0x000000102f107224 */ /* 0x000fe200078e02ff */
[----:B------:R-:W-:Y:S01]  /*7c20*/  SHF.R.S32.HI R50, RZ, 0x18, R73 ;  /* 0x00000018ff327819 */ /* 0x000fe20000011449 */
[-C--:B------:R-:W-:Y:S01]  /*7c30*/  IMAD R14, R49, R48.reuse, R14 ;  /* 0x00000030310e7224 */ /* 0x080fe200078e020e */
[----:B------:R-:W-:Y:S01]  /*7c40*/  SHF.R.S32.HI R59, RZ, 0x18, R59 ;  /* 0x00000018ff3b7819 */ /* 0x000fe2000001143b */
[C---:B------:R-:W-:Y:S01]  /*7c50*/  IMAD R17, R47.reuse, R17, RZ ;  /* 0x000000112f117224 */ /* 0x040fe200078e02ff */
[----:B------:R-:W-:Y:S01]  /*7c60*/  SHF.L.U32 R69, R56, 0x8, RZ ;  /* 0x0000000838457819 */ /* 0x000fe200000006ff */
[----:B------:R-:W-:Y:S01]  /*7c70*/  IMAD R15, R54, R48, R15 ;  /* 0x00000030360f7224 */ /* 0x000fe200078e020f */
[----:B------:R-:W-:Y:S01]  /*7c80*/  SHF.R.S32.HI R56, RZ, 0x18, R56 ;  /* 0x00000018ff387819 */ /* 0x000fe20000011438 */
[----:B------:R-:W-:Y:S01]  /*7c90*/  IMAD R18, R47, R18, RZ ;  /* 0x000000122f127224 */ /* 0x000fe200078e02ff */
[----:B------:R-:W-:Y:S01]  /*7ca0*/  SHF.L.U32 R63, R58, 0x8, RZ ;  /* 0x000000083a3f7819 */ /* 0x000fe200000006ff */
[----:B------:R-:W-:Y:S01]  /*7cb0*/  IMAD R16, R51, R48, R16 ;  /* 0x0000003033107224 */ /* 0x000fe200078e0210 */
[----:B------:R-:W-:Y:S01]  /*7cc0*/  I2IP.S8.S32.SAT R94, R15, R14, RZ ;  /* 0x0000000e0f5e7239 */ /* 0x000fe200000014ff */
[----:B------:R-:W-:Y:S01]  /*7cd0*/  IMAD R19, R47, R19, RZ ;  /* 0x000000132f137224 */ /* 0x000fe200078e02ff */
[----:B------:R-:W-:Y:S01]  /*7ce0*/  SHF.R.S32.HI R51, RZ, 0x18, R70 ;  /* 0x00000018ff337819 */ /* 0x000fe20000011446 */
[----:B------:R-:W-:Y:S01]  /*7cf0*/  IMAD R17, R50, R48, R17 ;  /* 0x0000003032117224 */ /* 0x000fe200078e0211 */
[----:B------:R-:W-:Y:S01]  /*7d00*/  I2IP.S8.S32.SAT R94, R13, R12, R94 ;  /* 0x0000000c0d5e7239 */ /* 0x000fe2000000145e */
[----:B------:R-:W-:Y:S01]  /*7d10*/  IMAD R0, R47, R20, RZ ;  /* 0x000000142f007224 */ /* 0x000fe200078e02ff */
[----:B------:R-:W-:Y:S01]  /*7d20*/  SHF.R.S32.HI R50, RZ, 0x18, R69 ;  /* 0x00000018ff327819 */ /* 0x000fe20000011445 */
[-C--:B------:R-:W-:Y:S01]  /*7d30*/  IMAD R18, R53, R48.reuse, R18 ;  /* 0x0000003035127224 */ /* 0x080fe200078e0212 */
[----:B------:R-:W-:Y:S01]  /*7d40*/  SHF.R.S32.HI R58, RZ, 0x18, R58 ;  /* 0x00000018ff3a7819 */ /* 0x000fe2000001143a */
[----:B------:R-:W-:Y:S01]  /*7d50*/  IMAD.MOV.U32 R49, RZ, RZ, R71 ;  /* 0x000000ffff317224 */ /* 0x000fe200078e0047 */
[----:B------:R-:W-:Y:S01]  /*7d60*/  SHF.R.S32.HI R53, RZ, 0x18, R60 ;  /* 0x00000018ff357819 */ /* 0x000fe2000001143c */
[----:B------:R-:W-:Y:S02]  /*7d70*/  IMAD R2, R47, R21, RZ ;  /* 0x000000152f027224 */ /* 0x000fe400078e02ff */
[----:B------:R-:W-:Y:S02]  /*7d80*/  IMAD R19, R55, R48, R19 ;  /* 0x0000003037137224 */ /* 0x000fe400078e0213 */
[----:B------:R-:W-:Y:S02]  /*7d90*/  IMAD R3, R47, R22, RZ ;  /* 0x000000162f037224 */ /* 0x000fe400078e02ff */
[----:B------:R-:W-:Y:S01]  /*7da0*/  IMAD R0, R49, R48, R0 ;  /* 0x0000003031007224 */ /* 0x000fe200078e0200 */
[----:B------:R-:W-:Y:S01]  /*7db0*/  I2IP.S8.S32.SAT R95, R19, R18, RZ ;  /* 0x00000012135f7239 */ /* 0x000fe200000014ff */
[----:B------:R-:W-:Y:S01]  /*7dc0*/  IMAD R23, R47, R23, RZ ;  /* 0x000000172f177224 */ /* 0x000fe200078e02ff */
[----:B------:R-:W-:Y:S01]  /*7dd0*/  MOV R49, R68 ;  /* 0x0000004400317202 */ /* 0x000fe20000000f00 */
[----:B------:R-:W-:Y:S01]  /*7de0*/  IMAD R2, R51, R48, R2 ;  /* 0x0000003033027224 */ /* 0x000fe200078e0202 */
[----:B------:R-:W-:Y:S01]  /*7df0*/  I2IP.S8.S32.SAT R95, R17, R16, R95 ;  /* 0x00000010115f7239 */ /* 0x000fe2000000145f */
[C---:B------:R-:W-:Y:S01]  /*7e00*/  IMAD R20, R47.reuse, R24, RZ ;  /* 0x000000182f147224 */ /* 0x040fe200078e02ff */
[----:B------:R-:W-:Y:S01]  /*7e10*/  SHF.R.S32.HI R51, RZ, 0x18, R66 ;  /* 0x00000018ff337819 */ /* 0x000fe20000011442 */
[-C--:B------:R-:W-:Y:S01]  /*7e20*/  IMAD R3, R50, R48.reuse, R3 ;  /* 0x0000003032037224 */ /* 0x080fe200078e0203 */
[----:B------:R-:W-:Y:S01]  /*7e30*/  SHF.R.S32.HI R50, RZ, 0x18, R67 ;  /* 0x00000018ff327819 */ /* 0x000fe20000011443 */
[C---:B------:R-:W-:Y:S01]  /*7e40*/  IMAD R21, R47.reuse, R25, RZ ;  /* 0x000000192f157224 */ /* 0x040fe200078e02ff */
[----:B------:R1:W-:Y:S01]  /*7e50*/  STS.128 [R105+UR43+0x1600], R92 ;  /* 0x0016005c69007988 */ /* 0x0003e20008000c2b */
[----:B------:R-:W-:Y:S02]  /*7e60*/  IMAD R23, R56, R48, R23 ;  /* 0x0000003038177224 */ /* 0x000fe400078e0217 */
[----:B------:R-:W-:Y:S02]  /*7e70*/  IMAD R22, R47, R26, RZ ;  /* 0x0000001a2f167224 */ /* 0x000fe400078e02ff */
[-C--:B------:R-:W-:Y:S01]  /*7e80*/  IMAD R20, R49, R48.reuse, R20 ;  /* 0x0000003031147224 */ /* 0x080fe200078e0214 */
[----:B------:R-:W-:Y:S01]  /*7e90*/  I2IP.S8.S32.SAT R115, R23, R3, RZ ;  /* 0x0000000317737239 */ /* 0x000fe200000014ff */
[C---:B------:R-:W-:Y:S01]  /*7ea0*/  IMAD R27, R47.reuse, R27, RZ ;  /* 0x0000001b2f1b7224 */ /* 0x040fe200078e02ff */
[----:B------:R-:W-:Y:S01]  /*7eb0*/  MOV R49, R65 ;  /* 0x0000004100317202 */ /* 0x000fe20000000f00 */
[----:B------:R-:W-:Y:S01]  /*7ec0*/  IMAD R21, R50, R48, R21 ;  /* 0x0000003032157224 */ /* 0x000fe200078e0215 */
[----:B------:R-:W-:Y:S01]  /*7ed0*/  I2IP.S8.S32.SAT R116, R2, R0, R115 ;  /* 0x0000000002747239 */ /* 0x000fe20000001473 */
[----:B------:R-:W-:Y:S01]  /*7ee0*/  IMAD R24, R47, R28, RZ ;  /* 0x0000001c2f187224 */ /* 0x000fe200078e02ff */
[----:B------:R-:W-:Y:S01]  /*7ef0*/  SHF.R.S32.HI R50, RZ, 0x18, R64 ;  /* 0x00000018ff327819 */ /* 0x000fe20000011440 */
[----:B------:R-:W-:Y:S01]  /*7f00*/  IMAD R22, R51, R48, R22 ;  /* 0x0000003033167224 */ /* 0x000fe200078e0216 */
[----:B------:R-:W-:Y:S01]  /*7f10*/  MOV R51, R62 ;  /* 0x0000003e00337202 */ /* 0x000fe20000000f00 */
[-C--:B------:R-:W-:Y:S02]  /*7f20*/  IMAD R27, R57, R48.reuse, R27 ;  /* 0x00000030391b7224 */ /* 0x080fe400078e021b */
[----:B------:R-:W-:Y:S02]  /*7f30*/  IMAD R25, R47, R29, RZ ;  /* 0x0000001d2f197224 */ /* 0x000fe400078e02ff */
[----:B------:R-:W-:Y:S01]  /*7f40*/  IMAD R24, R49, R48, R24 ;  /* 0x0000003031187224 */ /* 0x000fe200078e0218 */
[----:B------:R-:W-:Y:S01]  /*7f50*/  SHF.R.S32.HI R49, RZ, 0x18, R63 ;  /* 0x00000018ff317819 */ /* 0x000fe2000001143f */
[----:B------:R-:W-:Y:S01]  /*7f60*/  IMAD R26, R47, R30, RZ ;  /* 0x0000001e2f1a7224 */ /* 0x000fe200078e02ff */
[----:B------:R-:W-:Y:S01]  /*7f70*/  I2IP.S8.S32.SAT R117, R27, R22, RZ ;  /* 0x000000161b757239 */ /* 0x000fe200000014ff */
[C---:B------:R-:W-:Y:S02]  /*7f80*/  IMAD R31, R47.reuse, R31, RZ ;  /* 0x0000001f2f1f7224 */ /* 0x040fe400078e02ff */
[----:B------:R-:W-:Y:S01]  /*7f90*/  IMAD R25, R50, R48, R25 ;  /* 0x0000003032197224 */ /* 0x000fe200078e0219 */
[----:B------:R-:W-:Y:S01]  /*7fa0*/  SHF.R.S32.HI R50, RZ, 0x18, R61 ;  /* 0x00000018ff327819 */ /* 0x000fe2000001143d */
[----:B------:R-:W-:Y:S01]  /*7fb0*/  IMAD R28, R47, R32, RZ ;  /* 0x000000202f1c7224 */ /* 0x000fe200078e02ff */
[----:B------:R-:W-:Y:S01]  /*7fc0*/  I2IP.S8.S32.SAT R117, R21, R20, R117 ;  /* 0x0000001415757239 */ /* 0x000fe20000001475 */
[-C--:B------:R-:W-:Y:S02]  /*7fd0*/  IMAD R26, R49, R48.reuse, R26 ;  /* 0x00000030311a7224 */ /* 0x080fe400078e021a */
[----:B------:R-:W-:Y:S02]  /*7fe0*/  IMAD R29, R47, R33, RZ ;  /* 0x000000212f1d7224 */ /* 0x000fe400078e02ff */
[-C--:B------:R-:W-:Y:S02]  /*7ff0*/  IMAD R31, R58, R48.reuse, R31 ;  /* 0x000000303a1f7224 */ /* 0x080fe400078e021f */
[----:B------:R-:W-:Y:S02]  /*8000*/  IMAD R28, R51, R48, R28 ;  /* 0x00000030331c7224 */ /* 0x000fe400078e021c */
[----:B------:R-:W-:Y:S01]  /*8010*/  IMAD R30, R47, R34, RZ ;  /* 0x000000222f1e7224 */ /* 0x000fe200078e02ff */
[----:B------:R-:W-:Y:S01]  /*8020*/  I2IP.S8.S32.SAT R114, R31, R26, RZ ;  /* 0x0000001a1f727239 */ /* 0x000fe200000014ff */
[----:B------:R-:W-:Y:S02]  /*8030*/  IMAD R29, R50, R48, R29 ;  /* 0x00000030321d7224 */ /* 0x000fe400078e021d */
[----:B------:R-:W-:Y:S01]  /*8040*/  IMAD R35, R47, R35, RZ ;  /* 0x000000232f237224 */ /* 0x000fe200078e02ff */
[----:B------:R-:W-:Y:S01]  /*8050*/  I2IP.S8.S32.SAT R118, R25, R24, R114 ;  /* 0x0000001819767239 */ /* 0x000fe20000001472 */
[-C--:B------:R-:W-:Y:S01]  /*8060*/  IMAD R30, R53, R48.reuse, R30 ;  /* 0x00000030351e7224 */ /* 0x080fe200078e021e */
[----:B------:R-:W-:Y:S01]  /*8070*/  IADD3 R114, PT, PT, R44, 0x1, RZ ;  /* 0x000000012c727810 */ /* 0x000fe20007ffe0ff */
[----:B------:R-:W-:Y:S05]  /*8080*/  IMAD R35, R59, R48, R35 ;  /* 0x000000303b237224 */ /* 0x000fea00078e0223 */
[----:B------:R-:W-:Y:S04]  /*8090*/  I2IP.S8.S32.SAT R120, R35, R30, RZ ;  /* 0x0000001e23787239 */ /* 0x000fe800000014ff */
[----:B------:R-:W-:Y:S05]  /*80a0*/  I2IP.S8.S32.SAT R119, R29, R28, R120 ;  /* 0x0000001c1d777239 */ /* 0x000fea0000001478 */
[----:B------:R1:W-:Y:S01]  /*80b0*/  STS.128 [R104+0x1010], R116 ;  /* 0x0010107468007388 */ /* 0x0003e20000000c00 */
[----:B------:R-:W-:Y:S01]  /*80c0*/  @!PT LDS RZ, [RZ] ;  /* 0x00000000fffff984 */ /* 0x000fe20000000800 */
[----:B------:R-:W-:Y:S01]  /*80d0*/  @!PT LDS RZ, [RZ] ;  /* 0x00000000fffff984 */ /* 0x000fe20000000800 */
[----:B------:R-:W-:Y:S01]  /*80e0*/  @!PT LDS RZ, [RZ] ;  /* 0x00000000fffff984 */ /* 0x000fe20000000800 */
[----:B------:R-:W-:Y:S01]  /*80f0*/  @!PT LDS RZ, [RZ] ;  /* 0x00000000fffff984 */ /* 0x000fe20000000800 */
[----:B------:R3:W-:Y:S07]  /*8100*/  MEMBAR.ALL.CTA ;  /* 0x0000000000007992 */ /* 0x0007ee0000008000 */
[----:B---3--:R-:W3:Y:S02]  /*8110*/  FENCE.VIEW.ASYNC.S ;  /* 0x00000000000073c6 */ /* 0x008ee40000000000 */
[----:B---3--:R-:W-:Y:S06]  /*8120*/  BAR.SYNC.DEFER_BLOCKING 0x1, 0x80 ;  /* 0x0042000000007b1d */ /* 0x008fec0000010000 */
[----:B------:R-:W-:Y:S05]  /*8130*/  @P0 BRA `(.L_x_144) ;  /* 0x0000000000340947 */ /* 0x000fea0003800000 */
[----:B------:R-:W-:Y:S01]  /*8140*/  UIADD3 UR12, UPT, UPT, UR43, 0x1600, URZ ;  /* 0x000016002b0c7890 */ /* 0x000fe2000fffe0ff */
[----:B------:R-:W-:Y:S01]  /*8150*/  R2UR UR9, R97 ;  /* 0x00000000610972ca */ /* 0x000fe200000e0000 */
[----:B------:R-:W-:Y:S01]  /*8160*/  UIADD3 UR10, UP0, UPT, UR46, 0x680, URZ ;  /* 0x000006802e0a7890 */ /* 0x000fe2000ff1e0ff */
[----:B------:R-:W-:Y:S01]  /*8170*/  R2UR UR8, R99 ;  /* 0x00000000630872ca */ /* 0x000fe200000e0000 */
[----:B------:R-:W-:Y:S02]  /*8180*/  UMOV UR7, UR36 ;  /* 0x0000002400077c82 */ /* 0x000fe40008000000 */
[----:B------:R-:W-:Y:S01]  /*8190*/  IMAD.U32 R111, RZ, RZ, UR12 ;  /* 0x0000000cff6f7e24 */ /* 0x000fe2000f8e00ff */
[----:B------:R-:W-:Y:S04]  /*81a0*/  UIADD3.X UR11, UPT, UPT, URZ, UR47, URZ, UP0, !UPT ;  /* 0x0000002fff0b7290 */ /* 0x000fe800087fe4ff */
[----:B------:R-:W-:Y:S03]  /*81b0*/  R2UR UR4, R111 ;  /* 0x000000006f0472ca */ /* 0x000fe600000e0000 */
[----:B------:R-:W-:Y:S02]  /*81c0*/  USHF.L.U32 UR5, UR9, 0x6, URZ ;  /* 0x0000000609057899 */ /* 0x000fe400080006ff */
[----:B------:R-:W-:Y:S09]  /*81d0*/  USHF.L.U32 UR6, UR8, 0x6, URZ ;  /* 0x0000000608067899 */ /* 0x000ff200080006ff */
[----:B------:R3:W-:Y:S01]  /*81e0*/  UTMASTG.3D [UR4], [UR10] ;  /* 0x000000040a0073b5 */ /* 0x0007e20008010000 */
[----:B------:R0:W-:Y:S01]  /*81f0*/  UTMACMDFLUSH ;  /* 0x00000000000079b7 */ /* 0x0001e20000000000 */
[----:B---3--:R-:W-:Y:S04]  /*8200*/  DEPBAR.LE SB0, 0x0 ;  /* 0x000080000000791a */ /* 0x008fe80000000000 */
.L_x_144:
[----:B------:R-:W-:Y:S05]  /*8210*/  BSYNC.RECONVERGENT B0 ;  /* 0x0000000000007941 */ /* 0x000fea0003800200 */
.L_x_143:
[----:B------:R-:W-:Y:S01]  /*8220*/  BAR.SYNC.DEFER_BLOCKING 0x1, 0x80 ;  /* 0x0042000000007b1d */ /* 0x000fe20000010000 */
[----:B------:R-:W-:Y:S01]  /*8230*/  ISETP.NE.AND P2, PT, R112, RZ, PT ;  /* 0x000000ff7000720c */ /* 0x000fe20003f45270 */
[----:B------:R-:W-:Y:S01]  /*8240*/  IMAD.IADD R97, R43, 0x1, R81 ;  /* 0x000000012b617824 */ /* 0x000fe200078e0251 */
[----:B------:R-:W-:Y:S01]  /*8250*/  ISETP.NE.AND P0, PT, R113, 0x2, PT ;  /* 0x000000027100780c */ /* 0x000fe20003f05270 */
[----:B------:R-:W-:Y:S01]  /*8260*/  IMAD.IADD R99, R45, 0x1, R96 ;  /* 0x000000012d637824 */ /* 0x000fe200078e0260 */
[----:B------:R-:W-:Y:S02]  /*8270*/  ISETP.NE.AND P1, PT, R114, 0x4, PT ;  /* 0x000000047200780c */ /* 0x000fe40003f25270 */
[----:B------:R-:W-:Y:S02]  /*8280*/  SEL R0, RZ, 0x1, P0 ;  /* 0x00000001ff007807 */ /* 0x000fe40000000000 */
[----:B------:R-:W-:Y:S02]  /*8290*/  SEL R3, RZ, 0x1, P1 ;  /* 0x00000001ff037807 */ /* 0x000fe40000800000 */
[----:B------:R-:W-:Y:S02]  /*82a0*/  LOP3.LUT R109, R109, R0, RZ, 0x3c, !PT ;  /* 0x000000006d6d7212 */ /* 0x000fe400078e3cff */
[----:B------:R-:W-:Y:S02]  /*82b0*/  LOP3.LUT R110, R110, R3, RZ, 0x3c, !PT ;  /* 0x000000036e6e7212 */ /* 0x000fe400078e3cff */
[----:B------:R-:W-:Y:S02]  /*82c0*/  @P2 R2UR UR36, R107 ;  /* 0x000000006b2422ca */ /* 0x000fe400000e0000 */
[----:B------:R-:W-:Y:S02]  /*82d0*/  SEL R113, R113, RZ, P0 ;  /* 0x000000ff71717207 */ /* 0x000fe40000000000 */
[----:B------:R-:W-:Y:S01]  /*82e0*/  SEL R44, R114, RZ, P1 ;  /* 0x000000ff722c7207 */ /* 0x000fe20000800000 */
[----:B------:R-:W-:Y:S10]  /*82f0*/  @P2 BRA `(.L_x_145) ;  /* 0xffffffe400682947 */ /* 0x000ff4000383ffff */
[----:B------:R-:W-:Y:S05]  /*8300*/  EXIT ;  /* 0x000000000000794d */ /* 0x000fea0003800000 */
.L_x_20:
[----:B--2---:R2:W1:Y:S02]  /*8310*/  SYNCS.PHASECHK.TRANS64.TRYWAIT P0, [R3+URZ+0x3f0], R2 ;  /* 0x0003f002030075a7 */ /* 0x00446400080011ff */
[----:B-1----:R-:W-:Y:S05]  /*8320*/  @!P0 NANOSLEEP.SYNCS 0x989680 ;  /* 0x009896800000895d */ /* 0x002fea0003900000 */
[----:B------:R-:W1:Y:S02]  /*8330*/  @!P0 SYNCS.PHASECHK.TRANS64 P0, [R3+URZ+0x3f0], R2 ;  /* 0x0003f002030085a7 */ /* 0x000e6400080010ff */
[----:B-1----:R-:W-:Y:S05]  /*8340*/  @!P0 BRA `(.L_x_20) ;  /* 0xfffffffc00f08947 */ /* 0x002fea000383ffff */
[----:B------:R-:W-:Y:S05]  /*8350*/  BRA `(.L_x_146) ;  /* 0xffffff9800247947 */ /* 0x000fea000383ffff */
.L_x_23:
[----:B-1----:R-:W-:-:S07]  /*8360*/  MOV R2, UR33 ;  /* 0x0000002100027c02 */ /* 0x002fce0008000f00 */
.L_x_147:
[----:B-1----:R1:W2:Y:S02]  /*8370*/  SYNCS.PHASECHK.TRANS64.TRYWAIT P0, [R2+URZ+0x1b0], R5 ;  /* 0x0001b005020075a7 */ /* 0x0022a400080011ff */
[----:B--2---:R-:W-:Y:S05]  /*8380*/  @!P0 NANOSLEEP.SYNCS 0x989680 ;  /* 0x009896800000895d */ /* 0x004fea0003900000 */
[----:B------:R-:W2:Y:S02]  /*8390*/  @!P0 SYNCS.PHASECHK.TRANS64 P0, [R2+URZ+0x1b0], R5 ;  /* 0x0001b005020085a7 */ /* 0x000ea400080010ff */
[----:B--2---:R-:W-:Y:S05]  /*83a0*/  @!P0 BRA `(.L_x_147) ;  /* 0xfffffffc00f08947 */ /* 0x004fea000383ffff */
[----:B------:R-:W-:Y:S05]  /*83b0*/  BRA `(.L_x_22) ;  /* 0xffffff9800747947 */ /* 0x000fea000383ffff */
.L_x_29:
[----:B-1----:R-:W-:-:S07]  /*83c0*/  MOV R2, UR17 ;  /* 0x0000001100027c02 */ /* 0x002fce0008000f00 */
.L_x_148:
[----:B-1----:R1:W2:Y:S02]  /*83d0*/  SYNCS.PHASECHK.TRANS64.TRYWAIT P0, [R2+URZ+0x1b0], R5 ;  /* 0x0001b005020075a7 */ /* 0x0022a400080011ff */
[----:B--2---:R-:W-:Y:S05]  /*83e0*/  @!P0 NANOSLEEP.SYNCS 0x989680 ;  /* 0x009896800000895d */ /* 0x004fea0003900000 */
[----:B------:R-:W2:Y:S02]  /*83f0*/  @!P0 SYNCS.PHASECHK.TRANS64 P0, [R2+URZ+0x1b0], R5 ;  /* 0x0001b005020085a7 */ /* 0x000ea400080010ff */
[----:B--2---:R-:W-:Y:S05]  /*8400*/  @!P0 BRA `(.L_x_148) ;  /* 0xfffffffc00f08947 */ /* 0x004fea000383ffff */
[----:B------:R-:W-:Y:S05]  /*8410*/  BRA `(.L_x_28) ;  /* 0xffffff9c00187947 */ /* 0x000fea000383ffff */
.L_x_33:
[----:B-1----:R1:W2:Y:S02]  /*8420*/  SYNCS.PHASECHK.TRANS64.TRYWAIT P0, [R2+URZ+0x380], R3 ;  /* 0x00038003020075a7 */ /* 0x0022a400080011ff */
[----:B--2---:R-:W-:Y:S05]  /*8430*/  @!P0 NANOSLEEP.SYNCS 0x989680 ;  /* 0x009896800000895d */ /* 0x004fea0003900000 */
[----:B------:R-:W2:Y:S02]  /*8440*/  @!P0 SYNCS.PHASECHK.TRANS64 P0, [R2+URZ+0x380], R3 ;  /* 0x00038003020085a7 */ /* 0x000ea400080010ff */
[----:B--2---:R-:W-:Y:S05]  /*8450*/  @!P0 BRA `(.L_x_33) ;  /* 0xfffffffc00f08947 */ /* 0x004fea000383ffff */
[----:B------:R-:W-:Y:S05]  /*8460*/  BRA `(.L_x_149) ;  /* 0xffffff9c00a47947 */ /* 0x000fea000383ffff */
.L_x_37:
[----:B----4-:R-:W-:-:S07]  /*8470*/  MOV R0, UR5 ;  /* 0x0000000500007c02 */ /* 0x010fce0008000f00 */
.L_x_150:
[----:B-1----:R1:W2:Y:S02]  /*8480*/  SYNCS.PHASECHK.TRANS64.TRYWAIT P0, [R0+URZ], R3 ;  /* 0x00000003000075a7 */ /* 0x0022a400080011ff */
[----:B--2---:R-:W-:Y:S05]  /*8490*/  @!P0 NANOSLEEP.SYNCS 0x989680 ;  /* 0x009896800000895d */ /* 0x004fea0003900000 */
[----:B------:R-:W2:Y:S02]  /*84a0*/  @!P0 SYNCS.PHASECHK.TRANS64 P0, [R0+URZ], R3 ;  /* 0x00000003000085a7 */ /* 0x000ea400080010ff */
[----:B--2---:R-:W-:Y:S05]  /*84b0*/  @!P0 BRA `(.L_x_150) ;  /* 0xfffffffc00f08947 */ /* 0x004fea000383ffff */
[----:B------:R-:W-:Y:S05]  /*84c0*/  BRA `(.L_x_151) ;  /* 0xffffffa400147947 */ /* 0x000fea000383ffff */
.L_x_38:
[----:B----4-:R-:W-:-:S07]  /*84d0*/  MOV R0, UR5 ;  /* 0x0000000500007c02 */ /* 0x010fce0008000f00 */
.L_x_152:
[----:B-1----:R1:W2:Y:S02]  /*84e0*/  SYNCS.PHASECHK.TRANS64.TRYWAIT P0, [R0+URZ], R3 ;  /* 0x00000003000075a7 */ /* 0x0022a400080011ff */
[----:B--2---:R-:W-:Y:S05]  /*84f0*/  @!P0 NANOSLEEP.SYNCS 0x989680 ;  /* 0x009896800000895d */ /* 0x004fea0003900000 */
[----:B------:R-:W2:Y:S02]  /*8500*/  @!P0 SYNCS.PHASECHK.TRANS64 P0, [R0+URZ], R3 ;  /* 0x00000003000085a7 */ /* 0x000ea400080010ff */
[----:B--2---:R-:W-:Y:S05]  /*8510*/  @!P0 BRA `(.L_x_152) ;  /* 0xfffffffc00f08947 */ /* 0x004fea000383ffff */
[----:B------:R-:W-:Y:S05]  /*8520*/  BRA `(.L_x_153) ;  /* 0xffffffa400207947 */ /* 0x000fea000383ffff */
.L_x_39:
[----:B----4-:R-:W-:-:S07]  /*8530*/  MOV R0, UR5 ;  /* 0x0000000500007c02 */ /* 0x010fce0008000f00 */
.L_x_154:
[----:B-1----:R1:W2:Y:S02]  /*8540*/  SYNCS.PHASECHK.TRANS64.TRYWAIT P0, [R0+URZ], R3 ;  /* 0x00000003000075a7 */ /* 0x0022a400080011ff */
[----:B--2---:R-:W-:Y:S05]  /*8550*/  @!P0 NANOSLEEP.SYNCS 0x989680 ;  /* 0x009896800000895d */ /* 0x004fea0003900000 */
[----:B------:R-:W2:Y:S02]  /*8560*/  @!P0 SYNCS.PHASECHK.TRANS64 P0, [R0+URZ], R3 ;  /* 0x00000003000085a7 */ /* 0x000ea400080010ff */
[----:B--2---:R-:W-:Y:S05]  /*8570*/  @!P0 BRA `(.L_x_154) ;  /* 0xfffffffc00f08947 */ /* 0x004fea000383ffff */
[----:B------:R-:W-:Y:S05]  /*8580*/  BRA `(.L_x_155) ;  /* 0xffffffa4002c7947 */ /* 0x000fea000383ffff */
.L_x_40:
[----:B----4-:R-:W-:-:S07]  /*8590*/  MOV R0, UR5 ;  /* 0x0000000500007c02 */ /* 0x010fce0008000f00 */
.L_x_156:
[----:B-1----:R1:W2:Y:S02]  /*85a0*/  SYNCS.PHASECHK.TRANS64.TRYWAIT P0, [R0+URZ], R3 ;  /* 0x00000003000075a7 */ /* 0x0022a400080011ff */
[----:B--2---:R-:W-:Y:S05]  /*85b0*/  @!P0 NANOSLEEP.SYNCS 0x989680 ;  /* 0x009896800000895d */ /* 0x004fea0003900000 */
[----:B------:R-:W2:Y:S02]  /*85c0*/  @!P0 SYNCS.PHASECHK.TRANS64 P0, [R0+URZ], R3 ;  /* 0x00000003000085a7 */ /* 0x000ea400080010ff */
[----:B--2---:R-:W-:Y:S05]  /*85d0*/  @!P0 BRA `(.L_x_156) ;  /* 0xfffffffc00f08947 */ /* 0x004fea000383ffff */
[----:B------:R-:W-:Y:S05]  /*85e0*/  BRA `(.L_x_157) ;  /* 0xffffffa400387947 */ /* 0x000fea000383ffff */
.L_x_41:
[----:B----4-:R-:W-:-:S07]  /*85f0*/  MOV R0, UR5 ;  /* 0x0000000500007c02 */ /* 0x010fce0008000f00 */
.L_x_158:
[----:B-1----:R1:W2:Y:S02]  /*8600*/  SYNCS.PHASECHK.TRANS64.TRYWAIT P0, [R0+URZ], R3 ;  /* 0x00000003000075a7 */ /* 0x0022a400080011ff */
[----:B--2---:R-:W-:Y:S05]  /*8610*/  @!P0 NANOSLEEP.SYNCS 0x989680 ;  /* 0x009896800000895d */ /* 0x004fea0003900000 */
[----:B------:R-:W2:Y:S02]  /*8620*/  @!P0 SYNCS.PHASECHK.TRANS64 P0, [R0+URZ], R3 ;  /* 0x00000003000085a7 */ /* 0x000ea400080010ff */
[----:B--2---:R-:W-:Y:S05]  /*8630*/  @!P0 BRA `(.L_x_158) ;  /* 0xfffffffc00f08947 */ /* 0x004fea000383ffff */
[----:B------:R-:W-:Y:S05]  /*8640*/  BRA `(.L_x_159) ;  /* 0xffffffa400447947 */ /* 0x000fea000383ffff */
.L_x_42:
[----:B----4-:R-:W-:-:S07]  /*8650*/  MOV R0, UR5 ;  /* 0x0000000500007c02 */ /* 0x010fce0008000f00 */
.L_x_160:
[----:B-1----:R1:W2:Y:S02]  /*8660*/  SYNCS.PHASECHK.TRANS64.TRYWAIT P0, [R0+URZ], R3 ;  /* 0x00000003000075a7 */ /* 0x0022a400080011ff */
[----:B--2---:R-:W-:Y:S05]  /*8670*/  @!P0 NANOSLEEP.SYNCS 0x989680 ;  /* 0x009896800000895d */ /* 0x004fea0003900000 */
[----:B------:R-:W2:Y:S02]  /*8680*/  @!P0 SYNCS.PHASECHK.TRANS64 P0, [R0+URZ], R3 ;  /* 0x00000003000085a7 */ /* 0x000ea400080010ff */
[----:B--2---:R-:W-:Y:S05]  /*8690*/  @!P0 BRA `(.L_x_160) ;  /* 0xfffffffc00f08947 */ /* 0x004fea000383ffff */
[----:B------:R-:W-:Y:S05]  /*86a0*/  BRA `(.L_x_161) ;  /* 0xffffffa400507947 */ /* 0x000fea000383ffff */
.L_x_43:
[----:B----4-:R-:W-:-:S07]  /*86b0*/  MOV R0, UR5 ;  /* 0x0000000500007c02 */ /* 0x010fce0008000f00 */
.L_x_162:
[----:B-1----:R1:W2:Y:S02]  /*86c0*/  SYNCS.PHASECHK.TRANS64.TRYWAIT P0, [R0+URZ], R3 ;  /* 0x00000003000075a7 */ /* 0x0022a400080011ff */
[----:B--2---:R-:W-:Y:S05]  /*86d0*/  @!P0 NANOSLEEP.SYNCS 0x989680 ;  /* 0x009896800000895d */ /* 0x004fea0003900000 */
[----:B------:R-:W2:Y:S02]  /*86e0*/  @!P0 SYNCS.PHASECHK.TRANS64 P0, [R0+URZ], R3 ;  /* 0x00000003000085a7 */ /* 0x000ea400080010ff */
[----:B--2---:R-:W-:Y:S05]  /*86f0*/  @!P0 BRA `(.L_x_162) ;  /* 0xfffffffc00f08947 */ /* 0x004fea000383ffff */
[----:B------:R-:W-:Y:S05]  /*8700*/  BRA `(.L_x_163) ;  /* 0xffffffa4005c7947 */ /* 0x000fea000383ffff */
.L_x_44:
[----:B----4-:R-:W-:-:S07]  /*8710*/  MOV R0, UR5 ;  /* 0x0000000500007c02 */ /* 0x010fce0008000f00 */
.L_x_164:
[----:B-1----:R1:W2:Y:S02]  /*8720*/  SYNCS.PHASECHK.TRANS64.TRYWAIT P0, [R0+URZ], R3 ;  /* 0x00000003000075a7 */ /* 0x0022a400080011ff */
[----:B--2---:R-:W-:Y:S05]  /*8730*/  @!P0 NANOSLEEP.SYNCS 0x989680 ;  /* 0x009896800000895d */ /* 0x004fea0003900000 */
[----:B------:R-:W2:Y:S02]  /*8740*/  @!P0 SYNCS.PHASECHK.TRANS64 P0, [R0+URZ], R3 ;  /* 0x00000003000085a7 */ /* 0x000ea400080010ff */
[----:B--2---:R-:W-:Y:S05]  /*8750*/  @!P0 BRA `(.L_x_164) ;  /* 0xfffffffc00f08947 */ /* 0x004fea000383ffff */
[----:B------:R-:W-:Y:S05]  /*8760*/  BRA `(.L_x_165) ;  /* 0xffffffa400687947 */ /* 0x000fea000383ffff */
.L_x_45:
[----:B----4-:R-:W-:-:S07]  /*8770*/  MOV R0, UR5 ;  /* 0x0000000500007c02 */ /* 0x010fce0008000f00 */
.L_x_166:
[----:B-1----:R1:W2:Y:S02]  /*8780*/  SYNCS.PHASECHK.TRANS64.TRYWAIT P0, [R0+URZ], R3 ;  /* 0x00000003000075a7 */ /* 0x0022a400080011ff */
[----:B--2---:R-:W-:Y:S05]  /*8790*/  @!P0 NANOSLEEP.SYNCS 0x989680 ;  /* 0x009896800000895d */ /* 0x004fea0003900000 */
[----:B------:R-:W2:Y:S02]  /*87a0*/  @!P0 SYNCS.PHASECHK.TRANS64 P0, [R0+URZ], R3 ;  /* 0x00000003000085a7 */ /* 0x000ea400080010ff */
[----:B--2---:R-:W-:Y:S05]  /*87b0*/  @!P0 BRA `(.L_x_166) ;  /* 0xfffffffc00f08947 */ /* 0x004fea000383ffff */
[----:B------:R-:W-:Y:S05]  /*87c0*/  BRA `(.L_x_167) ;  /* 0xffffffa400747947 */ /* 0x000fea000383ffff */
.L_x_46:
[----:B----4-:R-:W-:-:S07]  /*87d0*/  MOV R0, UR5 ;  /* 0x0000000500007c02 */ /* 0x010fce0008000f00 */
.L_x_168:
[----:B-1----:R1:W2:Y:S02]  /*87e0*/  SYNCS.PHASECHK.TRANS64.TRYWAIT P0, [R0+URZ], R3 ;  /* 0x00000003000075a7 */ /* 0x0022a400080011ff */
[----:B--2---:R-:W-:Y:S05]  /*87f0*/  @!P0 NANOSLEEP.SYNCS 0x989680 ;  /* 0x009896800000895d */ /* 0x004fea0003900000 */
[----:B------:R-:W2:Y:S02]  /*8800*/  @!P0 SYNCS.PHASECHK.TRANS64 P0, [R0+URZ], R3 ;  /* 0x00000003000085a7 */ /* 0x000ea400080010ff */
[----:B--2---:R-:W-:Y:S05]  /*8810*/  @!P0 BRA `(.L_x_168) ;  /* 0xfffffffc00f08947 */ /* 0x004fea000383ffff */
[----:B------:R-:W-:Y:S05]  /*8820*/  BRA `(.L_x_169) ;  /* 0xffffffa400807947 */ /* 0x000fea000383ffff */
.L_x_47:
[----:B----4-:R-:W-:-:S07]  /*8830*/  MOV R0, UR5 ;  /* 0x0000000500007c02 */ /* 0x010fce0008000f00 */
.L_x_170:
[----:B-1----:R1:W2:Y:S02]  /*8840*/  SYNCS.PHASECHK.TRANS64.TRYWAIT P0, [R0+URZ], R3 ;  /* 0x00000003000075a7 */ /* 0x0022a400080011ff */
[----:B--2---:R-:W-:Y:S05]  /*8850*/  @!P0 NANOSLEEP.SYNCS 0x989680 ;  /* 0x009896800000895d */ /* 0x004fea0003900000 */
[----:B------:R-:W2:Y:S02]  /*8860*/  @!P0 SYNCS.PHASECHK.TRANS64 P0, [R0+URZ], R3 ;  /* 0x00000003000085a7 */ /* 0x000ea400080010ff */
[----:B--2---:R-:W-:Y:S05]  /*8870*/  @!P0 BRA `(.L_x_170) ;  /* 0xfffffffc00f08947 */ /* 0x004fea000383ffff */
[----:B------:R-:W-:Y:S05]  /*8880*/  BRA `(.L_x_171) ;  /* 0xffffffa4008c7947 */ /* 0x000fea000383ffff */
.L_x_48:
[----:B----4-:R-:W-:-:S07]  /*8890*/  MOV R0, UR5 ;  /* 0x0000000500007c02 */ /* 0x010fce0008000f00 */
.L_x_172:
[----:B-1----:R1:W2:Y:S02]  /*88a0*/  SYNCS.PHASECHK.TRANS64.TRYWAIT P0, [R0+URZ], R3 ;  /* 0x00000003000075a7 */ /* 0x0022a400080011ff */
[----:B--2---:R-:W-:Y:S05]  /*88b0*/  @!P0 NANOSLEEP.SYNCS 0x989680 ;  /* 0x009896800000895d */ /* 0x004fea0003900000 */
[----:B------:R-:W2:Y:S02]  /*88c0*/  @!P0 SYNCS.PHASECHK.TRANS64 P0, [R0+URZ], R3 ;  /* 0x00000003000085a7 */ /* 0x000ea400080010ff */
[----:B--2---:R-:W-:Y:S05]  /*88d0*/  @!P0 BRA `(.L_x_172) ;  /* 0xfffffffc00f08947 */ /* 0x004fea000383ffff */
[----:B------:R-:W-:Y:S05]  /*88e0*/  BRA `(.L_x_173) ;  /* 0xffffffa400987947 */ /* 0x000fea000383ffff */
.L_x_49:
[----:B----4-:R-:W-:-:S07]  /*88f0*/  MOV R0, UR5 ;  /* 0x0000000500007c02 */ /* 0x010fce0008000f00 */
.L_x_174:
[----:B-1----:R1:W2:Y:S02]  /*8900*/  SYNCS.PHASECHK.TRANS64.TRYWAIT P0, [R0+URZ], R3 ;  /* 0x00000003000075a7 */ /* 0x0022a400080011ff */
[----:B--2---:R-:W-:Y:S05]  /*8910*/  @!P0 NANOSLEEP.SYNCS 0x989680 ;  /* 0x009896800000895d */ /* 0x004fea0003900000 */
[----:B------:R-:W2:Y:S02]  /*8920*/  @!P0 SYNCS.PHASECHK.TRANS64 P0, [R0+URZ], R3 ;  /* 0x00000003000085a7 */ /* 0x000ea400080010ff */
[----:B--2---:R-:W-:Y:S05]  /*8930*/  @!P0 BRA `(.L_x_174) ;  /* 0xfffffffc00f08947 */ /* 0x004fea000383ffff */
[----:B------:R-:W-:Y:S05]  /*8940*/  BRA `(.L_x_175) ;  /* 0xffffffa400a47947 */ /* 0x000fea000383ffff */
.L_x_50:
[----:B----4-:R-:W-:-:S07]  /*8950*/  MOV R0, UR5 ;  /* 0x0000000500007c02 */ /* 0x010fce0008000f00 */
.L_x_176:
[----:B-1----:R1:W2:Y:S02]  /*8960*/  SYNCS.PHASECHK.TRANS64.TRYWAIT P0, [R0+URZ], R3 ;  /* 0x00000003000075a7 */ /* 0x0022a400080011ff */
[----:B--2---:R-:W-:Y:S05]  /*8970*/  @!P0 NANOSLEEP.SYNCS 0x989680 ;  /* 0x009896800000895d */ /* 0x004fea0003900000 */
[----:B------:R-:W2:Y:S02]  /*8980*/  @!P0 SYNCS.PHASECHK.TRANS64 P0, [R0+URZ], R3 ;  /* 0x00000003000085a7 */ /* 0x000ea400080010ff */
[----:B--2---:R-:W-:Y:S05]  /*8990*/  @!P0 BRA `(.L_x_176) ;  /* 0xfffffffc00f08947 */ /* 0x004fea000383ffff */
[----:B------:R-:W-:Y:S05]  /*89a0*/  BRA `(.L_x_177) ;  /* 0xffffffa400b07947 */ /* 0x000fea000383ffff */
.L_x_51:
[----:B----4-:R-:W-:-:S07]  /*89b0*/  MOV R0, UR5 ;  /* 0x0000000500007c02 */ /* 0x010fce0008000f00 */
.L_x_178:
[----:B-1----:R1:W2:Y:S02]  /*89c0*/  SYNCS.PHASECHK.TRANS64.TRYWAIT P0, [R0+URZ], R3 ;  /* 0x00000003000075a7 */ /* 0x0022a400080011ff */
[----:B--2---:R-:W-:Y:S05]  /*89d0*/  @!P0 NANOSLEEP.SYNCS 0x989680 ;  /* 0x009896800000895d */ /* 0x004fea0003900000 */
[----:B------:R-:W2:Y:S02]  /*89e0*/  @!P0 SYNCS.PHASECHK.TRANS64 P0, [R0+URZ], R3 ;  /* 0x00000003000085a7 */ /* 0x000ea400080010ff */
[----:B--2---:R-:W-:Y:S05]  /*89f0*/  @!P0 BRA `(.L_x_178) ;  /* 0xfffffffc00f08947 */ /* 0x004fea000383ffff */
[----:B------:R-:W-:Y:S05]  /*8a00*/  BRA `(.L_x_179) ;  /* 0xffffffa400bc7947 */ /* 0x000fea000383ffff */
.L_x_52:
[----:B----4-:R-:W-:-:S07]  /*8a10*/  MOV R0, UR5 ;  /* 0x0000000500007c02 */ /* 0x010fce0008000f00 */
.L_x_180:
[----:B-1----:R1:W2:Y:S02]  /*8a20*/  SYNCS.PHASECHK.TRANS64.TRYWAIT P0, [R0+URZ], R3 ;  /* 0x00000003000075a7 */ /* 0x0022a400080011ff */
[----:B--2---:R-:W-:Y:S05]  /*8a30*/  @!P0 NANOSLEEP.SYNCS 0x989680 ;  /* 0x009896800000895d */ /* 0x004fea0003900000 */
[----:B------:R-:W2:Y:S02]  /*8a40*/  @!P0 SYNCS.PHASECHK.TRANS64 P0, [R0+URZ], R3 ;  /* 0x00000003000085a7 */ /* 0x000ea400080010ff */
[----:B--2---:R-:W-:Y:S05]  /*8a50*/  @!P0 BRA `(.L_x_180) ;  /* 0xfffffffc00f08947 */ /* 0x004fea000383ffff */
[----:B------:R-:W-:Y:S05]  /*8a60*/  BRA `(.L_x_181) ;  /* 0xffffffa400c87947 */ /* 0x000fea000383ffff */
.L_x_53:
[----:B----4-:R-:W-:-:S07]  /*8a70*/  MOV R0, UR5 ;  /* 0x0000000500007c02 */ /* 0x010fce0008000f00 */
.L_x_182:
[----:B-1----:R1:W2:Y:S02]  /*8a80*/  SYNCS.PHASECHK.TRANS64.TRYWAIT P0, [R0+URZ], R3 ;  /* 0x00000003000075a7 */ /* 0x0022a400080011ff */
[----:B--2---:R-:W-:Y:S05]  /*8a90*/  @!P0 NANOSLEEP.SYNCS 0x989680 ;  /* 0x009896800000895d */ /* 0x004fea0003900000 */
[----:B------:R-:W2:Y:S02]  /*8aa0*/  @!P0 SYNCS.PHASECHK.TRANS64 P0, [R0+URZ], R3 ;  /* 0x00000003000085a7 */ /* 0x000ea400080010ff */
[----:B--2---:R-:W-:Y:S05]  /*8ab0*/  @!P0 BRA `(.L_x_182) ;  /* 0xfffffffc00f08947 */ /* 0x004fea000383ffff */
[----:B------:R-:W-:Y:S05]  /*8ac0*/  BRA `(.L_x_183) ;  /* 0xffffffa400d47947 */ /* 0x000fea000383ffff */
.L_x_54:
[----:B----4-:R-:W-:-:S07]  /*8ad0*/  MOV R0, UR5 ;  /* 0x0000000500007c02 */ /* 0x010fce0008000f00 */
.L_x_184:
[----:B-1----:R1:W2:Y:S02]  /*8ae0*/  SYNCS.PHASECHK.TRANS64.TRYWAIT P0, [R0+URZ], R3 ;  /* 0x00000003000075a7 */ /* 0x0022a400080011ff */
[----:B--2---:R-:W-:Y:S05]  /*8af0*/  @!P0 NANOSLEEP.SYNCS 0x989680 ;  /* 0x009896800000895d */ /* 0x004fea0003900000 */
[----:B------:R-:W2:Y:S02]  /*8b00*/  @!P0 SYNCS.PHASECHK.TRANS64 P0, [R0+URZ], R3 ;  /* 0x00000003000085a7 */ /* 0x000ea400080010ff */
[----:B--2---:R-:W-:Y:S05]  /*8b10*/  @!P0 BRA `(.L_x_184) ;  /* 0xfffffffc00f08947 */ /* 0x004fea000383ffff */
[----:B------:R-:W-:Y:S05]  /*8b20*/  BRA `(.L_x_185) ;  /* 0xffffffa400e07947 */ /* 0x000fea000383ffff */
.L_x_55:
[----:B----4-:R-:W-:-:S07]  /*8b30*/  MOV R0, UR5 ;  /* 0x0000000500007c02 */ /* 0x010fce0008000f00 */
.L_x_186:
[----:B-1----:R1:W2:Y:S02]  /*8b40*/  SYNCS.PHASECHK.TRANS64.TRYWAIT P0, [R0+URZ], R3 ;  /* 0x00000003000075a7 */ /* 0x0022a400080011ff */
[----:B--2---:R-:W-:Y:S05]  /*8b50*/  @!P0 NANOSLEEP.SYNCS 0x989680 ;  /* 0x009896800000895d */ /* 0x004fea0003900000 */
[----:B------:R-:W2:Y:S02]  /*8b60*/  @!P0 SYNCS.PHASECHK.TRANS64 P0, [R0+URZ], R3 ;  /* 0x00000003000085a7 */ /* 0x000ea400080010ff */
[----:B--2---:R-:W-:Y:S05]  /*8b70*/  @!P0 BRA `(.L_x_186) ;  /* 0xfffffffc00f08947 */ /* 0x004fea000383ffff */
[----:B------:R-:W-:Y:S05]  /*8b80*/  BRA `(.L_x_187) ;  /* 0xffffffa400ec7947 */ /* 0x000fea000383ffff */
.L_x_56:
[----:B----4-:R-:W-:-:S07]  /*8b90*/  MOV R0, UR5 ;  /* 0x0000000500007c02 */ /* 0x010fce0008000f00 */
.L_x_188:
[----:B-1----:R1:W2:Y:S02]  /*8ba0*/  SYNCS.PHASECHK.TRANS64.TRYWAIT P0, [R0+URZ], R3 ;  /* 0x00000003000075a7 */ /* 0x0022a400080011ff */
[----:B--2---:R-:W-:Y:S05]  /*8bb0*/  @!P0 NANOSLEEP.SYNCS 0x989680 ;  /* 0x009896800000895d */ /* 0x004fea0003900000 */
[----:B------:R-:W2:Y:S02]  /*8bc0*/  @!P0 SYNCS.PHASECHK.TRANS64 P0, [R0+URZ], R3 ;  /* 0x00000003000085a7 */ /* 0x000ea400080010ff */
[----:B--2---:R-:W-:Y:S05]  /*8bd0*/  @!P0 BRA `(.L_x_188) ;  /* 0xfffffffc00f08947 */ /* 0x004fea000383ffff */
[----:B------:R-:W-:Y:S05]  /*8be0*/  BRA `(.L_x_189) ;  /* 0xffffffa400f87947 */ /* 0x000fea000383ffff */
.L_x_57:
[----:B----4-:R-:W-:-:S07]  /*8bf0*/  MOV R0, UR5 ;  /* 0x0000000500007c02 */ /* 0x010fce0008000f00 */
.L_x_190:
[----:B-1----:R1:W2:Y:S02]  /*8c00*/  SYNCS.PHASECHK.TRANS64.TRYWAIT P0, [R0+URZ], R3 ;  /* 0x00000003000075a7 */ /* 0x0022a400080011ff */
[----:B--2---:R-:W-:Y:S05]  /*8c10*/  @!P0 NANOSLEEP.SYNCS 0x989680 ;  /* 0x009896800000895d */ /* 0x004fea0003900000 */
[----:B------:R-:W2:Y:S02]  /*8c20*/  @!P0 SYNCS.PHASECHK.TRANS64 P0, [R0+URZ], R3 ;  /* 0x00000003000085a7 */ /* 0x000ea400080010ff */
[----:B--2---:R-:W-:Y:S05]  /*8c30*/  @!P0 BRA `(.L_x_190) ;  /* 0xfffffffc00f08947 */ /* 0x004fea000383ffff */
[----:B------:R-:W-:Y:S05]  /*8c40*/  BRA `(.L_x_191) ;  /* 0xffffffa800047947 */ /* 0x000fea000383ffff */
.L_x_58:
[----:B----4-:R-:W-:-:S07]  /*8c50*/  MOV R0, UR5 ;  /* 0x0000000500007c02 */ /* 0x010fce0008000f00 */
.L_x_192:
[----:B-1----:R1:W2:Y:S02]  /*8c60*/  SYNCS.PHASECHK.TRANS64.TRYWAIT P0, [R0+URZ], R3 ;  /* 0x00000003000075a7 */ /* 0x0022a400080011ff */
[----:B--2---:R-:W-:Y:S05]  /*8c70*/  @!P0 NANOSLEEP.SYNCS 0x989680 ;  /* 0x009896800000895d */ /* 0x004fea0003900000 */
[----:B------:R-:W2:Y:S02]  /*8c80*/  @!P0 SYNCS.PHASECHK.TRANS64 P0, [R0+URZ], R3 ;  /* 0x00000003000085a7 */ /* 0x000ea400080010ff */
[----:B--2---:R-:W-:Y:S05]  /*8c90*/  @!P0 BRA `(.L_x_192) ;  /* 0xfffffffc00f08947 */ /* 0x004fea000383ffff */
[----:B------:R-:W-:Y:S05]  /*8ca0*/  BRA `(.L_x_193) ;  /* 0xffffffa800107947 */ /* 0x000fea000383ffff */
.L_x_59:
[----:B----4-:R-:W-:-:S07]  /*8cb0*/  MOV R0, UR5 ;  /* 0x0000000500007c02 */ /* 0x010fce0008000f00 */
.L_x_194:
[----:B-1----:R1:W2:Y:S02]  /*8cc0*/  SYNCS.PHASECHK.TRANS64.TRYWAIT P0, [R0+URZ], R3 ;  /* 0x00000003000075a7 */ /* 0x0022a400080011ff */
[----:B--2---:R-:W-:Y:S05]  /*8cd0*/  @!P0 NANOSLEEP.SYNCS 0x989680 ;  /* 0x009896800000895d */ /* 0x004fea0003900000 */
[----:B------:R-:W2:Y:S02]  /*8ce0*/  @!P0 SYNCS.PHASECHK.TRANS64 P0, [R0+URZ], R3 ;  /* 0x00000003000085a7 */ /* 0x000ea400080010ff */
[----:B--2---:R-:W-:Y:S05]  /*8cf0*/  @!P0 BRA `(.L_x_194) ;  /* 0xfffffffc00f08947 */ /* 0x004fea000383ffff */
[----:B------:R-:W-:Y:S05]  /*8d00*/  BRA `(.L_x_195) ;  /* 0xffffffa8001c7947 */ /* 0x000fea000383ffff */
.L_x_60:
[----:B----4-:R-:W-:-:S07]  /*8d10*/  MOV R0, UR5 ;  /* 0x0000000500007c02 */ /* 0x010fce0008000f00 */
.L_x_196:
[----:B-1----:R1:W2:Y:S02]  /*8d20*/  SYNCS.PHASECHK.TRANS64.TRYWAIT P0, [R0+URZ], R3 ;  /* 0x00000003000075a7 */ /* 0x0022a400080011ff */
[----:B--2---:R-:W-:Y:S05]  /*8d30*/  @!P0 NANOSLEEP.SYNCS 0x989680 ;  /* 0x009896800000895d */ /* 0x004fea0003900000 */
[----:B------:R-:W2:Y:S02]  /*8d40*/  @!P0 SYNCS.PHASECHK.TRANS64 P0, [R0+URZ], R3 ;  /* 0x00000003000085a7 */ /* 0x000ea400080010ff */
[----:B--2---:R-:W-:Y:S05]  /*8d50*/  @!P0 BRA `(.L_x_196) ;  /* 0xfffffffc00f08947 */ /* 0x004fea000383ffff */
[----:B------:R-:W-:Y:S05]  /*8d60*/  BRA `(.L_x_197) ;  /* 0xffffffa800287947 */ /* 0x000fea000383ffff */
.L_x_61:
[----:B----4-:R-:W-:-:S07]  /*8d70*/  MOV R0, UR5 ;  /* 0x0000000500007c02 */ /* 0x010fce0008000f00 */
.L_x_198:
[----:B-1----:R1:W2:Y:S02]  /*8d80*/  SYNCS.PHASECHK.TRANS64.TRYWAIT P0, [R0+URZ], R3 ;  /* 0x00000003000075a7 */ /* 0x0022a400080011ff */
[----:B--2---:R-:W-:Y:S05]  /*8d90*/  @!P0 NANOSLEEP.SYNCS 0x989680 ;  /* 0x009896800000895d */ /* 0x004fea0003900000 */
[----:B------:R-:W2:Y:S02]  /*8da0*/  @!P0 SYNCS.PHASECHK.TRANS64 P0, [R0+URZ], R3 ;  /* 0x00000003000085a7 */ /* 0x000ea400080010ff */
[----:B--2---:R-:W-:Y:S05]  /*8db0*/  @!P0 BRA `(.L_x_198) ;  /* 0xfffffffc00f08947 */ /* 0x004fea000383ffff */
[----:B------:R-:W-:Y:S05]  /*8dc0*/  BRA `(.L_x_199) ;  /* 0xffffffa800347947 */ /* 0x000fea000383ffff */
.L_x_62:
[----:B----4-:R-:W-:-:S07]  /*8dd0*/  MOV R0, UR5 ;  /* 0x0000000500007c02 */ /* 0x010fce0008000f00 */
.L_x_200:
[----:B-1----:R1:W2:Y:S02]  /*8de0*/  SYNCS.PHASECHK.TRANS64.TRYWAIT P0, [R0+URZ], R3 ;  /* 0x00000003000075a7 */ /* 0x0022a400080011ff */
[----:B--2---:R-:W-:Y:S05]  /*8df0*/  @!P0 NANOSLEEP.SYNCS 0x989680 ;  /* 0x009896800000895d */ /* 0x004fea0003900000 */
[----:B------:R-:W2:Y:S02]  /*8e00*/  @!P0 SYNCS.PHASECHK.TRANS64 P0, [R0+URZ], R3 ;  /* 0x00000003000085a7 */ /* 0x000ea400080010ff */
[----:B--2---:R-:W-:Y:S05]  /*8e10*/  @!P0 BRA `(.L_x_200) ;  /* 0xfffffffc00f08947 */ /* 0x004fea000383ffff */
[----:B------:R-:W-:Y:S05]  /*8e20*/  BRA `(.L_x_201) ;  /* 0xffffffa800407947 */ /* 0x000fea000383ffff */
.L_x_63:
[----:B----4-:R-:W-:-:S07]  /*8e30*/  MOV R0, UR5 ;  /* 0x0000000500007c02 */ /* 0x010fce0008000f00 */
.L_x_202:
[----:B-1----:R1:W2:Y:S02]  /*8e40*/  SYNCS.PHASECHK.TRANS64.TRYWAIT P0, [R0+URZ], R3 ;  /* 0x00000003000075a7 */ /* 0x0022a400080011ff */
[----:B--2---:R-:W-:Y:S05]  /*8e50*/  @!P0 NANOSLEEP.SYNCS 0x989680 ;  /* 0x009896800000895d */ /* 0x004fea0003900000 */
[----:B------:R-:W2:Y:S02]  /*8e60*/  @!P0 SYNCS.PHASECHK.TRANS64 P0, [R0+URZ], R3 ;  /* 0x00000003000085a7 */ /* 0x000ea400080010ff */
[----:B--2---:R-:W-:Y:S05]  /*8e70*/  @!P0 BRA `(.L_x_202) ;  /* 0xfffffffc00f08947 */ /* 0x004fea000383ffff */
[----:B------:R-:W-:Y:S05]  /*8e80*/  BRA `(.L_x_203) ;  /* 0xffffffa8004c7947 */ /* 0x000fea000383ffff */
.L_x_64:
[----:B----4-:R-:W-:-:S07]  /*8e90*/  MOV R0, UR5 ;  /* 0x0000000500007c02 */ /* 0x010fce0008000f00 */
.L_x_204:
[----:B-1----:R1:W2:Y:S02]  /*8ea0*/  SYNCS.PHASECHK.TRANS64.TRYWAIT P0, [R0+URZ], R3 ;  /* 0x00000003000075a7 */ /* 0x0022a400080011ff */
[----:B--2---:R-:W-:Y:S05]  /*8eb0*/  @!P0 NANOSLEEP.SYNCS 0x989680 ;  /* 0x009896800000895d */ /* 0x004fea0003900000 */
[----:B------:R-:W2:Y:S02]  /*8ec0*/  @!P0 SYNCS.PHASECHK.TRANS64 P0, [R0+URZ], R3 ;  /* 0x00000003000085a7 */ /* 0x000ea400080010ff */
[----:B--2---:R-:W-:Y:S05]  /*8ed0*/  @!P0 BRA `(.L_x_204) ;  /* 0xfffffffc00f08947 */ /* 0x004fea000383ffff */
[----:B------:R-:W-:Y:S05]  /*8ee0*/  BRA `(.L_x_205) ;  /* 0xffffffa800587947 */ /* 0x000fea000383ffff */
.L_x_65:
[----:B----4-:R-:W-:-:S07]  /*8ef0*/  MOV R0, UR5 ;  /* 0x0000000500007c02 */ /* 0x010fce0008000f00 */
.L_x_206:
[----:B-1----:R1:W2:Y:S02]  /*8f00*/  SYNCS.PHASECHK.TRANS64.TRYWAIT P0, [R0+URZ], R3 ;  /* 0x00000003000075a7 */ /* 0x0022a400080011ff */
[----:B--2---:R-:W-:Y:S05]  /*8f10*/  @!P0 NANOSLEEP.SYNCS 0x989680 ;  /* 0x009896800000895d */ /* 0x004fea0003900000 */
[----:B------:R-:W2:Y:S02]  /*8f20*/  @!P0 SYNCS.PHASECHK.TRANS64 P0, [R0+URZ], R3 ;  /* 0x00000003000085a7 */ /* 0x000ea400080010ff */
[----:B--2---:R-:W-:Y:S05]  /*8f30*/  @!P0 BRA `(.L_x_206) ;  /* 0xfffffffc00f08947 */ /* 0x004fea000383ffff */
[----:B------:R-:W-:Y:S05]  /*8f40*/  BRA `(.L_x_207) ;  /* 0xffffffa800647947 */ /* 0x000fea000383ffff */
.L_x_66:
[----:B----4-:R-:W-:-:S07]  /*8f50*/  MOV R0, UR5 ;  /* 0x0000000500007c02 */ /* 0x010fce0008000f00 */
.L_x_208:
[----:B-1----:R1:W2:Y:S02]  /*8f60*/  SYNCS.PHASECHK.TRANS64.TRYWAIT P0, [R0+URZ], R3 ;  /* 0x00000003000075a7 */ /* 0x0022a400080011ff */
[----:B--2---:R-:W-:Y:S05]  /*8f70*/  @!P0 NANOSLEEP.SYNCS 0x989680 ;  /* 0x009896800000895d */ /* 0x004fea0003900000 */
[----:B------:R-:W2:Y:S02]  /*8f80*/  @!P0 SYNCS.PHASECHK.TRANS64 P0, [R0+URZ], R3 ;  /* 0x00000003000085a7 */ /* 0x000ea400080010ff */
[----:B--2---:R-:W-:Y:S05]  /*8f90*/  @!P0 BRA `(.L_x_208) ;  /* 0xfffffffc00f08947 */ /* 0x004fea000383ffff */
[----:B------:R-:W-:Y:S05]  /*8fa0*/  BRA `(.L_x_209) ;  /* 0xffffffa800707947 */ /* 0x000fea000383ffff */
.L_x_67:
[----:B----4-:R-:W-:-:S07]  /*8fb0*/  MOV R0, UR5 ;  /* 0x0000000500007c02 */ /* 0x010fce0008000f00 */
.L_x_210:
[----:B-1----:R1:W2:Y:S02]  /*8fc0*/  SYNCS.PHASECHK.TRANS64.TRYWAIT P0, [R0+URZ], R3 ;  /* 0x00000003000075a7 */ /* 0x0022a400080011ff */
[----:B--2---:R-:W-:Y:S05]  /*8fd0*/  @!P0 NANOSLEEP.SYNCS 0x989680 ;  /* 0x009896800000895d */ /* 0x004fea0003900000 */
[----:B------:R-:W2:Y:S02]  /*8fe0*/  @!P0 SYNCS.PHASECHK.TRANS64 P0, [R0+URZ], R3 ;  /* 0x00000003000085a7 */ /* 0x000ea400080010ff */
[----:B--2---:R-:W-:Y:S05]  /*8ff0*/  @!P0 BRA `(.L_x_210) ;  /* 0xfffffffc00f08947 */ /* 0x004fea000383ffff */
[----:B------:R-:W-:Y:S05]  /*9000*/  BRA `(.L_x_211) ;  /* 0xffffffa8007c7947 */ /* 0x000fea000383ffff */
.L_x_68:
[----:B----4-:R-:W-:-:S07]  /*9010*/  MOV R0, UR5 ;  /* 0x0000000500007c02 */ /* 0x010fce0008000f00 */
.L_x_212:
[----:B-1----:R1:W2:Y:S02]  /*9020*/  SYNCS.PHASECHK.TRANS64.TRYWAIT P0, [R0+URZ], R3 ;  /* 0x00000003000075a7 */ /* 0x0022a400080011ff */
[----:B--2---:R-:W-:Y:S05]  /*9030*/  @!P0 NANOSLEEP.SYNCS 0x989680 ;  /* 0x009896800000895d */ /* 0x004fea0003900000 */
[----:B------:R-:W2:Y:S02]  /*9040*/  @!P0 SYNCS.PHASECHK.TRANS64 P0, [R0+URZ], R3 ;  /* 0x00000003000085a7 */ /* 0x000ea400080010ff */
[----:B--2---:R-:W-:Y:S05]  /*9050*/  @!P0 BRA `(.L_x_212) ;  /* 0xfffffffc00f08947 */ /* 0x004fea000383ffff */
[----:B------:R-:W-:Y:S05]  /*9060*/  BRA `(.L_x_213) ;  /* 0xffffffa800887947 */ /* 0x000fea000383ffff */
.L_x_69:
[----:B----4-:R-:W-:-:S07]  /*9070*/  MOV R0, UR5 ;  /* 0x0000000500007c02 */ /* 0x010fce0008000f00 */
.L_x_214:
[----:B-1----:R1:W2:Y:S02]  /*9080*/  SYNCS.PHASECHK.TRANS64.TRYWAIT P0, [R0+URZ], R3 ;  /* 0x00000003000075a7 */ /* 0x0022a400080011ff */
[----:B--2---:R-:W-:Y:S05]  /*9090*/  @!P0 NANOSLEEP.SYNCS 0x989680 ;  /* 0x009896800000895d */ /* 0x004fea0003900000 */
[----:B------:R-:W2:Y:S02]  /*90a0*/  @!P0 SYNCS.PHASECHK.TRANS64 P0, [R0+URZ], R3 ;  /* 0x00000003000085a7 */ /* 0x000ea400080010ff */
[----:B--2---:R-:W-:Y:S05]  /*90b0*/  @!P0 BRA `(.L_x_214) ;  /* 0xfffffffc00f08947 */ /* 0x004fea000383ffff */
[----:B------:R-:W-:Y:S05]  /*90c0*/  BRA `(.L_x_215) ;  /* 0xffffffa800947947 */ /* 0x000fea000383ffff */
.L_x_70:
[----:B----4-:R-:W-:-:S07]  /*90d0*/  MOV R0, UR5 ;  /* 0x0000000500007c02 */ /* 0x010fce0008000f00 */
.L_x_216:
[----:B-1----:R1:W2:Y:S02]  /*90e0*/  SYNCS.PHASECHK.TRANS64.TRYWAIT P0, [R0+URZ], R3 ;  /* 0x00000003000075a7 */ /* 0x0022a400080011ff */
[----:B--2---:R-:W-:Y:S05]  /*90f0*/  @!P0 NANOSLEEP.SYNCS 0x989680 ;  /* 0x009896800000895d */ /* 0x004fea0003900000 */
[----:B------:R-:W2:Y:S02]  /*9100*/  @!P0 SYNCS.PHASECHK.TRANS64 P0, [R0+URZ], R3 ;  /* 0x00000003000085a7 */ /* 0x000ea400080010ff */
[----:B--2---:R-:W-:Y:S05]  /*9110*/  @!P0 BRA `(.L_x_216) ;  /* 0xfffffffc00f08947 */ /* 0x004fea000383ffff */
[----:B------:R-:W-:Y:S05]  /*9120*/  BRA `(.L_x_217) ;  /* 0xffffffa800a07947 */ /* 0x000fea000383ffff */
.L_x_71:
[----:B----4-:R-:W-:-:S07]  /*9130*/  MOV R0, UR5 ;  /* 0x0000000500007c02 */ /* 0x010fce0008000f00 */
.L_x_218:
[----:B-1----:R1:W2:Y:S02]  /*9140*/  SYNCS.PHASECHK.TRANS64.TRYWAIT P0, [R0+URZ], R3 ;  /* 0x00000003000075a7 */ /* 0x0022a400080011ff */
[----:B--2---:R-:W-:Y:S05]  /*9150*/  @!P0 NANOSLEEP.SYNCS 0x989680 ;  /* 0x009896800000895d */ /* 0x004fea0003900000 */
[----:B------:R-:W2:Y:S02]  /*9160*/  @!P0 SYNCS.PHASECHK.TRANS64 P0, [R0+URZ], R3 ;  /* 0x00000003000085a7 */ /* 0x000ea400080010ff */
[----:B--2---:R-:W-:Y:S05]  /*9170*/  @!P0 BRA `(.L_x_218) ;  /* 0xfffffffc00f08947 */ /* 0x004fea000383ffff */
[----:B------:R-:W-:Y:S05]  /*9180*/  BRA `(.L_x_219) ;  /* 0xffffffa800ac7947 */ /* 0x000fea000383ffff */
.L_x_72:
[----:B----4-:R-:W-:-:S07]  /*9190*/  MOV R0, UR5 ;  /* 0x0000000500007c02 */ /* 0x010fce0008000f00 */
.L_x_220:
[----:B-1----:R1:W2:Y:S02]  /*91a0*/  SYNCS.PHASECHK.TRANS64.TRYWAIT P0, [R0+URZ], R3 ;  /* 0x00000003000075a7 */ /* 0x0022a400080011ff */
[----:B--2---:R-:W-:Y:S05]  /*91b0*/  @!P0 NANOSLEEP.SYNCS 0x989680 ;  /* 0x009896800000895d */ /* 0x004fea0003900000 */
[----:B------:R-:W2:Y:S02]  /*91c0*/  @!P0 SYNCS.PHASECHK.TRANS64 P0, [R0+URZ], R3 ;  /* 0x00000003000085a7 */ /* 0x000ea400080010ff */
[----:B--2---:R-:W-:Y:S05]  /*91d0*/  @!P0 BRA `(.L_x_220) ;  /* 0xfffffffc00f08947 */ /* 0x004fea000383ffff */
[----:B------:R-:W-:Y:S05]  /*91e0*/  BRA `(.L_x_221) ;  /* 0xffffffa800b87947 */ /* 0x000fea000383ffff */
.L_x_73:
[----:B----4-:R-:W-:-:S07]  /*91f0*/  MOV R0, UR5 ;  /* 0x0000000500007c02 */ /* 0x010fce0008000f00 */
.L_x_222:
[----:B-1----:R1:W2:Y:S02]  /*9200*/  SYNCS.PHASECHK.TRANS64.TRYWAIT P0, [R0+URZ], R3 ;  /* 0x00000003000075a7 */ /* 0x0022a400080011ff */
[----:B--2---:R-:W-:Y:S05]  /*9210*/  @!P0 NANOSLEEP.SYNCS 0x989680 ;  /* 0x009896800000895d */ /* 0x004fea0003900000 */
[----:B------:R-:W2:Y:S02]  /*9220*/  @!P0 SYNCS.PHASECHK.TRANS64 P0, [R0+URZ], R3 ;  /* 0x00000003000085a7 */ /* 0x000ea400080010ff */
[----:B--2---:R-:W-:Y:S05]  /*9230*/  @!P0 BRA `(.L_x_222) ;  /* 0xfffffffc00f08947 */ /* 0x004fea000383ffff */
[----:B------:R-:W-:Y:S05]  /*9240*/  BRA `(.L_x_223) ;  /* 0xffffffa800c47947 */ /* 0x000fea000383ffff */
.L_x_74:
[----:B----4-:R-:W-:-:S07]  /*9250*/  MOV R0, UR5 ;  /* 0x0000000500007c02 */ /* 0x010fce0008000f00 */
.L_x_224:
[----:B-1----:R1:W2:Y:S02]  /*9260*/  SYNCS.PHASECHK.TRANS64.TRYWAIT P0, [R0+URZ], R3 ;  /* 0x00000003000075a7 */ /* 0x0022a400080011ff */
[----:B--2---:R-:W-:Y:S05]  /*9270*/  @!P0 NANOSLEEP.SYNCS 0x989680 ;  /* 0x009896800000895d */ /* 0x004fea0003900000 */
[----:B------:R-:W2:Y:S02]  /*9280*/  @!P0 SYNCS.PHASECHK.TRANS64 P0, [R0+URZ], R3 ;  /* 0x00000003000085a7 */ /* 0x000ea400080010ff */
[----:B--2---:R-:W-:Y:S05]  /*9290*/  @!P0 BRA `(.L_x_224) ;  /* 0xfffffffc00f08947 */ /* 0x004fea000383ffff */
[----:B------:R-:W-:Y:S05]  /*92a0*/  BRA `(.L_x_225) ;  /* 0xffffffa800d07947 */ /* 0x000fea000383ffff */
.L_x_75:
[----:B----4-:R-:W-:-:S07]  /*92b0*/  MOV R0, UR5 ;  /* 0x0000000500007c02 */ /* 0x010fce0008000f00 */
.L_x_226:
[----:B-1----:R1:W2:Y:S02]  /*92c0*/  SYNCS.PHASECHK.TRANS64.TRYWAIT P0, [R0+URZ], R3 ;  /* 0x00000003000075a7 */ /* 0x0022a400080011ff */
[----:B--2---:R-:W-:Y:S05]  /*92d0*/  @!P0 NANOSLEEP.SYNCS 0x989680 ;  /* 0x009896800000895d */ /* 0x004fea0003900000 */
[----:B------:R-:W2:Y:S02]  /*92e0*/  @!P0 SYNCS.PHASECHK.TRANS64 P0, [R0+URZ], R3 ;  /* 0x00000003000085a7 */ /* 0x000ea400080010ff */
[----:B--2---:R-:W-:Y:S05]  /*92f0*/  @!P0 BRA `(.L_x_226) ;  /* 0xfffffffc00f08947 */ /* 0x004fea000383ffff */
[----:B------:R-:W-:Y:S05]  /*9300*/  BRA `(.L_x_227) ;  /* 0xffffffa800dc7947 */ /* 0x000fea000383ffff */
.L_x_76:
[----:B----4-:R-:W-:-:S07]  /*9310*/  MOV R0, UR5 ;  /* 0x0000000500007c02 */ /* 0x010fce0008000f00 */
.L_x_228:
[----:B-1----:R1:W2:Y:S02]  /*9320*/  SYNCS.PHASECHK.TRANS64.TRYWAIT P0, [R0+URZ], R3 ;  /* 0x00000003000075a7 */ /* 0x0022a400080011ff */
[----:B--2---:R-:W-:Y:S05]  /*9330*/  @!P0 NANOSLEEP.SYNCS 0x989680 ;  /* 0x009896800000895d */ /* 0x004fea0003900000 */
[----:B------:R-:W2:Y:S02]  /*9340*/  @!P0 SYNCS.PHASECHK.TRANS64 P0, [R0+URZ], R3 ;  /* 0x00000003000085a7 */ /* 0x000ea400080010ff */
[----:B--2---:R-:W-:Y:S05]  /*9350*/  @!P0 BRA `(.L_x_228) ;  /* 0xfffffffc00f08947 */ /* 0x004fea000383ffff */
[----:B------:R-:W-:Y:S05]  /*9360*/  BRA `(.L_x_229) ;  /* 0xffffffa800e87947 */ /* 0x000fea000383ffff */
.L_x_77:
[----:B----4-:R-:W-:-:S07]  /*9370*/  MOV R0, UR5 ;  /* 0x0000000500007c02 */ /* 0x010fce0008000f00 */
.L_x_230:
[----:B-1----:R1:W2:Y:S02]  /*9380*/  SYNCS.PHASECHK.TRANS64.TRYWAIT P0, [R0+URZ], R3 ;  /* 0x00000003000075a7 */ /* 0x0022a400080011ff */
[----:B--2---:R-:W-:Y:S05]  /*9390*/  @!P0 NANOSLEEP.SYNCS 0x989680 ;  /* 0x009896800000895d */ /* 0x004fea0003900000 */
[----:B------:R-:W2:Y:S02]  /*93a0*/  @!P0 SYNCS.PHASECHK.TRANS64 P0, [R0+URZ], R3 ;  /* 0x00000003000085a7 */ /* 0x000ea400080010ff */
[----:B--2---:R-:W-:Y:S05]  /*93b0*/  @!P0 BRA `(.L_x_230) ;  /* 0xfffffffc00f08947 */ /* 0x004fea000383ffff */
[----:B------:R-:W-:Y:S05]  /*93c0*/  BRA `(.L_x_231) ;  /* 0xffffffa800f47947 */ /* 0x000fea000383ffff */
.L_x_78:
[----:B----4-:R-:W-:-:S07]  /*93d0*/  MOV R0, UR5 ;  /* 0x0000000500007c02 */ /* 0x010fce0008000f00 */
.L_x_232:
[----:B-1----:R1:W2:Y:S02]  /*93e0*/  SYNCS.PHASECHK.TRANS64.TRYWAIT P0, [R0+URZ], R3 ;  /* 0x00000003000075a7 */ /* 0x0022a400080011ff */
[----:B--2---:R-:W-:Y:S05]  /*93f0*/  @!P0 NANOSLEEP.SYNCS 0x989680 ;  /* 0x009896800000895d */ /* 0x004fea0003900000 */
[----:B------:R-:W2:Y:S02]  /*9400*/  @!P0 SYNCS.PHASECHK.TRANS64 P0, [R0+URZ], R3 ;  /* 0x00000003000085a7 */ /* 0x000ea400080010ff */
[----:B--2---:R-:W-:Y:S05]  /*9410*/  @!P0 BRA `(.L_x_232) ;  /* 0xfffffffc00f08947 */ /* 0x004fea000383ffff */
[----:B------:R-:W-:Y:S05]  /*9420*/  BRA `(.L_x_233) ;  /* 0xffffffac00007947 */ /* 0x000fea000383ffff */
.L_x_79:
[----:B----4-:R-:W-:-:S07]  /*9430*/  MOV R0, UR5 ;  /* 0x0000000500007c02 */ /* 0x010fce0008000f00 */
.L_x_234:
[----:B-1----:R1:W2:Y:S02]  /*9440*/  SYNCS.PHASECHK.TRANS64.TRYWAIT P0, [R0+URZ], R3 ;  /* 0x00000003000075a7 */ /* 0x0022a400080011ff */
[----:B--2---:R-:W-:Y:S05]  /*9450*/  @!P0 NANOSLEEP.SYNCS 0x989680 ;  /* 0x009896800000895d */ /* 0x004fea0003900000 */
[----:B------:R-:W2:Y:S02]  /*9460*/  @!P0 SYNCS.PHASECHK.TRANS64 P0, [R0+URZ], R3 ;  /* 0x00000003000085a7 */ /* 0x000ea400080010ff */
[----:B--2---:R-:W-:Y:S05]  /*9470*/  @!P0 BRA `(.L_x_234) ;  /* 0xfffffffc00f08947 */ /* 0x004fea000383ffff */
[----:B------:R-:W-:Y:S05]  /*9480*/  BRA `(.L_x_235) ;  /* 0xffffffac000c7947 */ /* 0x000fea000383ffff */
.L_x_80:
[----:B----4-:R-:W-:-:S07]  /*9490*/  MOV R0, UR5 ;  /* 0x0000000500007c02 */ /* 0x010fce0008000f00 */
.L_x_236:
[----:B-1----:R1:W2:Y:S02]  /*94a0*/  SYNCS.PHASECHK.TRANS64.TRYWAIT P0, [R0+URZ], R3 ;  /* 0x00000003000075a7 */ /* 0x0022a400080011ff */
[----:B--2---:R-:W-:Y:S05]  /*94b0*/  @!P0 NANOSLEEP.SYNCS 0x989680 ;  /* 0x009896800000895d */ /* 0x004fea0003900000 */
[----:B------:R-:W2:Y:S02]  /*94c0*/  @!P0 SYNCS.PHASECHK.TRANS64 P0, [R0+URZ], R3 ;  /* 0x00000003000085a7 */ /* 0x000ea400080010ff */
[----:B--2---:R-:W-:Y:S05]  /*94d0*/  @!P0 BRA `(.L_x_236) ;  /* 0xfffffffc00f08947 */ /* 0x004fea000383ffff */
[----:B------:R-:W-:Y:S05]  /*94e0*/  BRA `(.L_x_237) ;  /* 0xffffffac00187947 */ /* 0x000fea000383ffff */
.L_x_81:
[----:B----4-:R-:W-:-:S07]  /*94f0*/  MOV R0, UR5 ;  /* 0x0000000500007c02 */ /* 0x010fce0008000f00 */
.L_x_238:
[----:B-1----:R1:W2:Y:S02]  /*9500*/  SYNCS.PHASECHK.TRANS64.TRYWAIT P0, [R0+URZ], R3 ;  /* 0x00000003000075a7 */ /* 0x0022a400080011ff */
[----:B--2---:R-:W-:Y:S05]  /*9510*/  @!P0 NANOSLEEP.SYNCS 0x989680 ;  /* 0x009896800000895d */ /* 0x004fea0003900000 */
[----:B------:R-:W2:Y:S02]  /*9520*/  @!P0 SYNCS.PHASECHK.TRANS64 P0, [R0+URZ], R3 ;  /* 0x00000003000085a7 */ /* 0x000ea400080010ff */
[----:B--2---:R-:W-:Y:S05]  /*9530*/  @!P0 BRA `(.L_x_238) ;  /* 0xfffffffc00f08947 */ /* 0x004fea000383ffff */
[----:B------:R-:W-:Y:S05]  /*9540*/  BRA `(.L_x_239) ;  /* 0xffffffac00247947 */ /* 0x000fea000383ffff */
.L_x_82:
[----:B----4-:R-:W-:-:S07]  /*9550*/  MOV R0, UR5 ;  /* 0x0000000500007c02 */ /* 0x010fce0008000f00 */
.L_x_240:
[----:B-1----:R1:W2:Y:S02]  /*9560*/  SYNCS.PHASECHK.TRANS64.TRYWAIT P0, [R0+URZ], R3 ;  /* 0x00000003000075a7 */ /* 0x0022a400080011ff */
[----:B--2---:R-:W-:Y:S05]  /*9570*/  @!P0 NANOSLEEP.SYNCS 0x989680 ;  /* 0x009896800000895d */ /* 0x004fea0003900000 */
[----:B------:R-:W2:Y:S02]  /*9580*/  @!P0 SYNCS.PHASECHK.TRANS64 P0, [R0+URZ], R3 ;  /* 0x00000003000085a7 */ /* 0x000ea400080010ff */
[----:B--2---:R-:W-:Y:S05]  /*9590*/  @!P0 BRA `(.L_x_240) ;  /* 0xfffffffc00f08947 */ /* 0x004fea000383ffff */
[----:B------:R-:W-:Y:S05]  /*95a0*/  BRA `(.L_x_241) ;  /* 0xffffffac00307947 */ /* 0x000fea000383ffff */
.L_x_83:
[----:B----4-:R-:W-:-:S07]  /*95b0*/  MOV R0, UR5 ;  /* 0x0000000500007c02 */ /* 0x010fce0008000f00 */
.L_x_242:
[----:B-1----:R1:W2:Y:S02]  /*95c0*/  SYNCS.PHASECHK.TRANS64.TRYWAIT P0, [R0+URZ], R3 ;  /* 0x00000003000075a7 */ /* 0x0022a400080011ff */
[----:B--2---:R-:W-:Y:S05]  /*95d0*/  @!P0 NANOSLEEP.SYNCS 0x989680 ;  /* 0x009896800000895d */ /* 0x004fea0003900000 */
[----:B------:R-:W2:Y:S02]  /*95e0*/  @!P0 SYNCS.PHASECHK.TRANS64 P0, [R0+URZ], R3 ;  /* 0x00000003000085a7 */ /* 0x000ea400080010ff */
[----:B--2---:R-:W-:Y:S05]  /*95f0*/  @!P0 BRA `(.L_x_242) ;  /* 0xfffffffc00f08947 */ /* 0x004fea000383ffff */
[----:B------:R-:W-:Y:S05]  /*9600*/  BRA `(.L_x_243) ;  /* 0xffffffac003c7947 */ /* 0x000fea000383ffff */
.L_x_84:
[----:B----4-:R-:W-:-:S07]  /*9610*/  MOV R0, UR5 ;  /* 0x0000000500007c02 */ /* 0x010fce0008000f00 */
.L_x_244:
[----:B-1----:R1:W2:Y:S02]  /*9620*/  SYNCS.PHASECHK.TRANS64.TRYWAIT P0, [R0+URZ], R3 ;  /* 0x00000003000075a7 */ /* 0x0022a400080011ff */
[----:B--2---:R-:W-:Y:S05]  /*9630*/  @!P0 NANOSLEEP.SYNCS 0x989680 ;  /* 0x009896800000895d */ /* 0x004fea0003900000 */
[----:B------:R-:W2:Y:S02]  /*9640*/  @!P0 SYNCS.PHASECHK.TRANS64 P0, [R0+URZ], R3 ;  /* 0x00000003000085a7 */ /* 0x000ea400080010ff */
[----:B--2---:R-:W-:Y:S05]  /*9650*/  @!P0 BRA `(.L_x_244) ;  /* 0xfffffffc00f08947 */ /* 0x004fea000383ffff */
[----:B------:R-:W-:Y:S05]  /*9660*/  BRA `(.L_x_245) ;  /* 0xffffffac00487947 */ /* 0x000fea000383ffff */
.L_x_85:
[----:B----4-:R-:W-:-:S07]  /*9670*/  MOV R0, UR5 ;  /* 0x0000000500007c02 */ /* 0x010fce0008000f00 */
.L_x_246:
[----:B-1----:R1:W2:Y:S02]  /*9680*/  SYNCS.PHASECHK.TRANS64.TRYWAIT P0, [R0+URZ], R3 ;  /* 0x00000003000075a7 */ /* 0x0022a400080011ff */
[----:B--2---:R-:W-:Y:S05]  /*9690*/  @!P0 NANOSLEEP.SYNCS 0x989680 ;  /* 0x009896800000895d */ /* 0x004fea0003900000 */
[----:B------:R-:W2:Y:S02]  /*96a0*/  @!P0 SYNCS.PHASECHK.TRANS64 P0, [R0+URZ], R3 ;  /* 0x00000003000085a7 */ /* 0x000ea400080010ff */
[----:B--2---:R-:W-:Y:S05]  /*96b0*/  @!P0 BRA `(.L_x_246) ;  /* 0xfffffffc00f08947 */ /* 0x004fea000383ffff */
[----:B------:R-:W-:Y:S05]  /*96c0*/  BRA `(.L_x_247) ;  /* 0xffffffac00547947 */ /* 0x000fea000383ffff */
.L_x_86:
[----:B----4-:R-:W-:-:S07]  /*96d0*/  MOV R0, UR5 ;  /* 0x0000000500007c02 */ /* 0x010fce0008000f00 */
.L_x_248:
[----:B-1----:R1:W2:Y:S02]  /*96e0*/  SYNCS.PHASECHK.TRANS64.TRYWAIT P0, [R0+URZ], R3 ;  /* 0x00000003000075a7 */ /* 0x0022a400080011ff */
[----:B--2---:R-:W-:Y:S05]  /*96f0*/  @!P0 NANOSLEEP.SYNCS 0x989680 ;  /* 0x009896800000895d */ /* 0x004fea0003900000 */
[----:B------:R-:W2:Y:S02]  /*9700*/  @!P0 SYNCS.PHASECHK.TRANS64 P0, [R0+URZ], R3 ;  /* 0x00000003000085a7 */ /* 0x000ea400080010ff */
[----:B--2---:R-:W-:Y:S05]  /*9710*/  @!P0 BRA `(.L_x_248) ;  /* 0xfffffffc00f08947 */ /* 0x004fea000383ffff */
[----:B------:R-:W-:Y:S05]  /*9720*/  BRA `(.L_x_249) ;  /* 0xffffffac00607947 */ /* 0x000fea000383ffff */
.L_x_87:
[----:B----4-:R-:W-:-:S07]  /*9730*/  MOV R0, UR5 ;  /* 0x0000000500007c02 */ /* 0x010fce0008000f00 */
.L_x_250:
[----:B-1----:R1:W2:Y:S02]  /*9740*/  SYNCS.PHASECHK.TRANS64.TRYWAIT P0, [R0+URZ], R3 ;  /* 0x00000003000075a7 */ /* 0x0022a400080011ff */
[----:B--2---:R-:W-:Y:S05]  /*9750*/  @!P0 NANOSLEEP.SYNCS 0x989680 ;  /* 0x009896800000895d */ /* 0x004fea0003900000 */
[----:B------:R-:W2:Y:S02]  /*9760*/  @!P0 SYNCS.PHASECHK.TRANS64 P0, [R0+URZ], R3 ;  /* 0x00000003000085a7 */ /* 0x000ea400080010ff */
[----:B--2---:R-:W-:Y:S05]  /*9770*/  @!P0 BRA `(.L_x_250) ;  /* 0xfffffffc00f08947 */ /* 0x004fea000383ffff */
[----:B------:R-:W-:Y:S05]  /*9780*/  BRA `(.L_x_251) ;  /* 0xffffffac006c7947 */ /* 0x000fea000383ffff */
.L_x_88:
[----:B----4-:R-:W-:-:S07]  /*9790*/  MOV R0, UR5 ;  /* 0x0000000500007c02 */ /* 0x010fce0008000f00 */
.L_x_252:
[----:B-1----:R1:W2:Y:S02]  /*97a0*/  SYNCS.PHASECHK.TRANS64.TRYWAIT P0, [R0+URZ], R3 ;  /* 0x00000003000075a7 */ /* 0x0022a400080011ff */
[----:B--2---:R-:W-:Y:S05]  /*97b0*/  @!P0 NANOSLEEP.SYNCS 0x989680 ;  /* 0x009896800000895d */ /* 0x004fea0003900000 */
[----:B------:R-:W2:Y:S02]  /*97c0*/  @!P0 SYNCS.PHASECHK.TRANS64 P0, [R0+URZ], R3 ;  /* 0x00000003000085a7 */ /* 0x000ea400080010ff */
[----:B--2---:R-:W-:Y:S05]  /*97d0*/  @!P0 BRA `(.L_x_252) ;  /* 0xfffffffc00f08947 */ /* 0x004fea000383ffff */
[----:B------:R-:W-:Y:S05]  /*97e0*/  BRA `(.L_x_253) ;  /* 0xffffffac00787947 */ /* 0x000fea000383ffff */
.L_x_89:
[----:B----4-:R-:W-:-:S07]  /*97f0*/  MOV R0, UR5 ;  /* 0x0000000500007c02 */ /* 0x010fce0008000f00 */
.L_x_254:
[----:B-1----:R1:W2:Y:S02]  /*9800*/  SYNCS.PHASECHK.TRANS64.TRYWAIT P0, [R0+URZ], R3 ;  /* 0x00000003000075a7 */ /* 0x0022a400080011ff */
[----:B--2---:R-:W-:Y:S05]  /*9810*/  @!P0 NANOSLEEP.SYNCS 0x989680 ;  /* 0x009896800000895d */ /* 0x004fea0003900000 */
[----:B------:R-:W2:Y:S02]  /*9820*/  @!P0 SYNCS.PHASECHK.TRANS64 P0, [R0+URZ], R3 ;  /* 0x00000003000085a7 */ /* 0x000ea400080010ff */
[----:B--2---:R-:W-:Y:S05]  /*9830*/  @!P0 BRA `(.L_x_254) ;  /* 0xfffffffc00f08947 */ /* 0x004fea000383ffff */
[----:B------:R-:W-:Y:S05]  /*9840*/  BRA `(.L_x_255) ;  /* 0xffffffac00847947 */ /* 0x000fea000383ffff */
.L_x_92:
[----:B-1----:R1:W2:Y:S02]  /*9850*/  SYNCS.PHASECHK.TRANS64.TRYWAIT P0, [R0+URZ+0x3e0], R5 ;  /* 0x0003e005000075a7 */ /* 0x0022a400080011ff */
[----:B--2---:R-:W-:Y:S05]  /*9860*/  @!P0 NANOSLEEP.SYNCS 0x989680 ;  /* 0x009896800000895d */ /* 0x004fea0003900000 */
[----:B------:R-:W2:Y:S02]  /*9870*/  @!P0 SYNCS.PHASECHK.TRANS64 P0, [R0+URZ+0x3e0], R5 ;  /* 0x0003e005000085a7 */ /* 0x000ea400080010ff */
[----:B--2---:R-:W-:Y:S05]  /*9880*/  @!P0 BRA `(.L_x_92) ;  /* 0xfffffffc00f08947 */ /* 0x004fea000383ffff */
[----:B------:R-:W-:Y:S05]  /*9890*/  BRA `(.L_x_256) ;  /* 0xffffffac00e07947 */ /* 0x000fea000383ffff */
.L_x_93:
[----:B------:R-:W-:-:S07]  /*98a0*/  MOV R0, UR5 ;  /* 0x0000000500007c02 */ /* 0x000fce0008000f00 */
.L_x_257:
[----:B-1----:R1:W2:Y:S02]  /*98b0*/  SYNCS.PHASECHK.TRANS64.TRYWAIT P0, [R0+URZ+0x390], R5 ;  /* 0x00039005000075a7 */ /* 0x0022a400080011ff */
[----:B--2---:R-:W-:Y:S05]  /*98c0*/  @!P0 NANOSLEEP.SYNCS 0x989680 ;  /* 0x009896800000895d */ /* 0x004fea0003900000 */
[----:B------:R-:W2:Y:S02]  /*98d0*/  @!P0 SYNCS.PHASECHK.TRANS64 P0, [R0+URZ+0x390], R5 ;  /* 0x00039005000085a7 */ /* 0x000ea400080010ff */
[----:B--2---:R-:W-:Y:S05]  /*98e0*/  @!P0 BRA `(.L_x_257) ;  /* 0xfffffffc00f08947 */ /* 0x004fea000383ffff */
[----:B------:R-:W-:Y:S05]  /*98f0*/  BRA `(.L_x_258) ;  /* 0xffffffac00f07947 */ /* 0x000fea000383ffff */
.L_x_94:
[----:B-1----:R1:W2:Y:S02]  /*9900*/  SYNCS.PHASECHK.TRANS64.TRYWAIT P1, [R0+URZ+0x380], R5 ;  /* 0x00038005000075a7 */ /* 0x0022a400080211ff */
[----:B--2---:R-:W-:Y:S05]  /*9910*/  @!P1 NANOSLEEP.SYNCS 0x989680 ;  /* 0x009896800000995d */ /* 0x004fea0003900000 */
[----:B------:R-:W2:Y:S02]  /*9920*/  @!P1 SYNCS.PHASECHK.TRANS64 P1, [R0+URZ+0x380], R5 ;  /* 0x00038005000095a7 */ /* 0x000ea400080210ff */
[----:B--2---:R-:W-:Y:S05]  /*9930*/  @!P1 BRA `(.L_x_94) ;  /* 0xfffffffc00f09947 */ /* 0x004fea000383ffff */
[----:B------:R-:W-:Y:S05]  /*9940*/  BRA `(.L_x_259) ;  /* 0xffffffb000207947 */ /* 0x000fea000383ffff */
.L_x_97:
[----:B------:R-:W-:-:S07]  /*9950*/  MOV R0, UR5 ;  /* 0x0000000500007c02 */ /* 0x000fce0008000f00 */
.L_x_260:
[----:B-1----:R1:W2:Y:S02]  /*9960*/  SYNCS.PHASECHK.TRANS64.TRYWAIT P0, [R0+URZ+0x390], R3 ;  /* 0x00039003000075a7 */ /* 0x0022a400080011ff */
[----:B--2---:R-:W-:Y:S05]  /*9970*/  @!P0 NANOSLEEP.SYNCS 0x989680 ;  /* 0x009896800000895d */ /* 0x004fea0003900000 */
[----:B------:R-:W2:Y:S02]  /*9980*/  @!P0 SYNCS.PHASECHK.TRANS64 P0, [R0+URZ+0x390], R3 ;  /* 0x00039003000085a7 */ /* 0x000ea400080010ff */
[----:B--2---:R-:W-:Y:S05]  /*9990*/  @!P0 BRA `(.L_x_260) ;  /* 0xfffffffc00f08947 */ /* 0x004fea000383ffff */
[----:B------:R-:W-:Y:S05]  /*99a0*/  BRA `(.L_x_96) ;  /* 0xffffffb000747947 */ /* 0x000fea000383ffff */
.L_x_104:
[----:B-1----:R1:W2:Y:S02]  /*99b0*/  SYNCS.PHASECHK.TRANS64.TRYWAIT P1, [R0+URZ+0x380], R5 ;  /* 0x00038005000075a7 */ /* 0x0022a400080211ff */
[----:B--2---:R-:W-:Y:S05]  /*99c0*/  @!P1 NANOSLEEP.SYNCS 0x989680 ;  /* 0x009896800000995d */ /* 0x004fea0003900000 */
[----:B------:R-:W2:Y:S02]  /*99d0*/  @!P1 SYNCS.PHASECHK.TRANS64 P1, [R0+URZ+0x380], R5 ;  /* 0x00038005000095a7 */ /* 0x000ea400080210ff */
[----:B--2---:R-:W-:Y:S05]  /*99e0*/  @!P1 BRA `(.L_x_104) ;  /* 0xfffffffc00f09947 */ /* 0x004fea000383ffff */
[----:B------:R-:W-:Y:S05]  /*99f0*/  BRA `(.L_x_261) ;  /* 0xffffffb400cc7947 */ /* 0x000fea000383ffff */
.L_x_105:
[----:B------:R-:W-:-:S07]  /*9a00*/  MOV R3, UR9 ;  /* 0x0000000900037c02 */ /* 0x000fce0008000f00 */
.L_x_262:
[----:B-1----:R1:W2:Y:S02]  /*9a10*/  SYNCS.PHASECHK.TRANS64.TRYWAIT P0, [R3+URZ+0x3c0], R0 ;  /* 0x0003c000030075a7 */ /* 0x0022a400080011ff */
[----:B--2---:R-:W-:Y:S05]  /*9a20*/  @!P0 NANOSLEEP.SYNCS 0x989680 ;  /* 0x009896800000895d */ /* 0x004fea0003900000 */
[----:B------:R-:W2:Y:S02]  /*9a30*/  @!P0 SYNCS.PHASECHK.TRANS64 P0, [R3+URZ+0x3c0], R0 ;  /* 0x0003c000030085a7 */ /* 0x000ea400080010ff */
[----:B--2---:R-:W-:Y:S05]  /*9a40*/  @!P0 BRA `(.L_x_262) ;  /* 0xfffffffc00f08947 */ /* 0x004fea000383ffff */
[----:B------:R-:W-:Y:S05]  /*9a50*/  BRA `(.L_x_263) ;  /* 0xffffffb800007947 */ /* 0x000fea000383ffff */
.L_x_108:
[----:B------:R-:W-:Y:S07]  /*9a60*/  MOV R0, UR7 ;  /* 0x0000000700007c02 */ /* 0x000fee0008000f00 */
.L_x_264:
[----:B-1----:R1:W2:Y:S02]  /*9a70*/  SYNCS.PHASECHK.TRANS64.TRYWAIT P0, [R0+URZ], R3 ;  /* 0x00000003000075a7 */ /* 0x0022a400080011ff */
[----:B--2---:R-:W-:Y:S05]  /*9a80*/  @!P0 NANOSLEEP.SYNCS 0x989680 ;  /* 0x009896800000895d */ /* 0x004fea0003900000 */
[----:B------:R-:W2:Y:S02]  /*9a90*/  @!P0 SYNCS.PHASECHK.TRANS64 P0, [R0+URZ], R3 ;  /* 0x00000003000085a7 */ /* 0x000ea400080010ff */
[----:B--2---:R-:W-:Y:S05]  /*9aa0*/  @!P0 BRA `(.L_x_264) ;  /* 0xfffffffc00f08947 */ /* 0x004fea000383ffff */
[----:B------:R-:W-:Y:S05]  /*9ab0*/  BRA `(.L_x_107) ;  /* 0xffffffb800387947 */ /* 0x000fea000383ffff */
.L_x_111:
[----:B------:R-:W-:-:S07]  /*9ac0*/  MOV R0, UR5 ;  /* 0x0000000500007c02 */ /* 0x000fce0008000f00 */
.L_x_265:
[----:B--2---:R2:W3:Y:S02]  /*9ad0*/  SYNCS.PHASECHK.TRANS64.TRYWAIT P0, [R0+URZ], R3 ;  /* 0x00000003000075a7 */ /* 0x0044e400080011ff */
[----:B---3--:R-:W-:Y:S05]  /*9ae0*/  @!P0 NANOSLEEP.SYNCS 0x989680 ;  /* 0x009896800000895d */ /* 0x008fea0003900000 */
[----:B------:R-:W3:Y:S02]  /*9af0*/  @!P0 SYNCS.PHASECHK.TRANS64 P0, [R0+URZ], R3 ;  /* 0x00000003000085a7 */ /* 0x000ee400080010ff */
[----:B---3--:R-:W-:Y:S05]  /*9b00*/  @!P0 BRA `(.L_x_265) ;  /* 0xfffffffc00f08947 */ /* 0x008fea000383ffff */
[----:B------:R-:W-:Y:S05]  /*9b10*/  BRA `(.L_x_266) ;  /* 0xffffffb800d87947 */ /* 0x000fea000383ffff */
.L_x_112:
[----:B------:R-:W-:-:S07]  /*9b20*/  MOV R0, UR5 ;  /* 0x0000000500007c02 */ /* 0x000fce0008000f00 */
.L_x_267:
[----:B--2---:R2:W3:Y:S02]  /*9b30*/  SYNCS.PHASECHK.TRANS64.TRYWAIT P0, [R0+URZ], R3 ;  /* 0x00000003000075a7 */ /* 0x0044e400080011ff */
[----:B---3--:R-:W-:Y:S05]  /*9b40*/  @!P0 NANOSLEEP.SYNCS 0x989680 ;  /* 0x009896800000895d */ /* 0x008fea0003900000 */
[----:B------:R-:W3:Y:S02]  /*9b50*/  @!P0 SYNCS.PHASECHK.TRANS64 P0, [R0+URZ], R3 ;  /* 0x00000003000085a7 */ /* 0x000ee400080010ff */
[----:B---3--:R-:W-:Y:S05]  /*9b60*/  @!P0 BRA `(.L_x_267) ;  /* 0xfffffffc00f08947 */ /* 0x008fea000383ffff */
[----:B------:R-:W-:Y:S05]  /*9b70*/  BRA `(.L_x_268) ;  /* 0xffffffb800e47947 */ /* 0x000fea000383ffff */
.L_x_113:
[----:B------:R-:W-:-:S07]  /*9b80*/  MOV R0, UR5 ;  /* 0x0000000500007c02 */ /* 0x000fce0008000f00 */
.L_x_269:
[----:B--2---:R2:W3:Y:S02]  /*9b90*/  SYNCS.PHASECHK.TRANS64.TRYWAIT P0, [R0+URZ], R3 ;  /* 0x00000003000075a7 */ /* 0x0044e400080011ff */
[----:B---3--:R-:W-:Y:S05]  /*9ba0*/  @!P0 NANOSLEEP.SYNCS 0x989680 ;  /* 0x009896800000895d */ /* 0x008fea0003900000 */
[----:B------:R-:W3:Y:S02]  /*9bb0*/  @!P0 SYNCS.PHASECHK.TRANS64 P0, [R0+URZ], R3 ;  /* 0x00000003000085a7 */ /* 0x000ee400080010ff */
[----:B---3--:R-:W-:Y:S05]  /*9bc0*/  @!P0 BRA `(.L_x_269) ;  /* 0xfffffffc00f08947 */ /* 0x008fea000383ffff */
[----:B------:R-:W-:Y:S05]  /*9bd0*/  BRA `(.L_x_270) ;  /* 0xffffffb800f07947 */ /* 0x000fea000383ffff */
.L_x_114:
[----:B------:R-:W-:-:S07]  /*9be0*/  MOV R0, UR7 ;  /* 0x0000000700007c02 */ /* 0x000fce0008000f00 */
.L_x_271:
[----:B--2---:R2:W3:Y:S02]  /*9bf0*/  SYNCS.PHASECHK.TRANS64.TRYWAIT P0, [R0+URZ], R3 ;  /* 0x00000003000075a7 */ /* 0x0044e400080011ff */
[----:B---3--:R-:W-:Y:S05]  /*9c00*/  @!P0 NANOSLEEP.SYNCS 0x989680 ;  /* 0x009896800000895d */ /* 0x008fea0003900000 */
[----:B------:R-:W3:Y:S02]  /*9c10*/  @!P0 SYNCS.PHASECHK.TRANS64 P0, [R0+URZ], R3 ;  /* 0x00000003000085a7 */ /* 0x000ee400080010ff */
[----:B---3--:R-:W-:Y:S05]  /*9c20*/  @!P0 BRA `(.L_x_271) ;  /* 0xfffffffc00f08947 */ /* 0x008fea000383ffff */
[----:B------:R-:W-:Y:S05]  /*9c30*/  BRA `(.L_x_272) ;  /* 0xffffffb800fc7947 */ /* 0x000fea000383ffff */
.L_x_119:
[----:B---3--:R3:W1:Y:S02]  /*9c40*/  SYNCS.PHASECHK.TRANS64.TRYWAIT P0, [R0+URZ+0x380], R3 ;  /* 0x00038003000075a7 */ /* 0x00866400080011ff */
[----:B-1----:R-:W-:Y:S05]  /*9c50*/  @!P0 NANOSLEEP.SYNCS 0x989680 ;  /* 0x009896800000895d */ /* 0x002fea0003900000 */
[----:B------:R-:W1:Y:S02]  /*9c60*/  @!P0 SYNCS.PHASECHK.TRANS64 P0, [R0+URZ+0x380], R3 ;  /* 0x00038003000085a7 */ /* 0x000e6400080010ff */
[----:B-1----:R-:W-:Y:S05]  /*9c70*/  @!P0 BRA `(.L_x_119) ;  /* 0xfffffffc00f08947 */ /* 0x002fea000383ffff */
[----:B------:R-:W-:Y:S05]  /*9c80*/  BRA `(.L_x_273) ;  /* 0xffffffbc00f87947 */ /* 0x000fea000383ffff */
.L_x_122:
[----:B------:R-:W-:Y:S07]  /*9c90*/  MOV R0, UR6 ;  /* 0x0000000600007c02 */ /* 0x000fee0008000f00 */
.L_x_274:
[----:B-1----:R1:W3:Y:S02]  /*9ca0*/  SYNCS.PHASECHK.TRANS64.TRYWAIT P0, [R0+URZ+0x378], R3 ;  /* 0x00037803000075a7 */ /* 0x0022e400080011ff */
[----:B---3--:R-:W-:Y:S05]  /*9cb0*/  @!P0 NANOSLEEP.SYNCS 0x989680 ;  /* 0x009896800000895d */ /* 0x008fea0003900000 */
[----:B------:R-:W3:Y:S02]  /*9cc0*/  @!P0 SYNCS.PHASECHK.TRANS64 P0, [R0+URZ+0x378], R3 ;  /* 0x00037803000085a7 */ /* 0x000ee400080010ff */
[----:B---3--:R-:W-:Y:S05]  /*9cd0*/  @!P0 BRA `(.L_x_274) ;  /* 0xfffffffc00f08947 */ /* 0x008fea000383ffff */
[----:B------:R-:W-:Y:S05]  /*9ce0*/  BRA `(.L_x_121) ;  /* 0xffffffc000e47947 */ /* 0x000fea000383ffff */
.L_x_125:
[----:B------:R-:W-:Y:S07]  /*9cf0*/  MOV R3, UR6 ;  /* 0x0000000600037c02 */ /* 0x000fee0008000f00 */
.L_x_275:
[----:B-1----:R1:W2:Y:S02]  /*9d00*/  SYNCS.PHASECHK.TRANS64.TRYWAIT P2, [R3+URZ+0x368], R26 ;  /* 0x0003681a030075a7 */ /* 0x0022a400080411ff */
[----:B--2---:R-:W-:Y:S05]  /*9d10*/  @!P2 NANOSLEEP.SYNCS 0x989680 ;  /* 0x009896800000a95d */ /* 0x004fea0003900000 */
[----:B------:R-:W2:Y:S02]  /*9d20*/  @!P2 SYNCS.PHASECHK.TRANS64 P2, [R3+URZ+0x368], R26 ;  /* 0x0003681a0300a5a7 */ /* 0x000ea400080410ff */
[----:B--2---:R-:W-:Y:S05]  /*9d30*/  @!P2 BRA `(.L_x_275) ;  /* 0xfffffffc00f0a947 */ /* 0x004fea000383ffff */
[----:B------:R-:W-:Y:S05]  /*9d40*/  BRA `(.L_x_276) ;  /* 0xffffffc400787947 */ /* 0x000fea000383ffff */
.L_x_128:
[----:B--2---:R2:W1:Y:S02]  /*9d50*/  SYNCS.PHASECHK.TRANS64.TRYWAIT P0, [R0+URZ+0x380], R3 ;  /* 0x00038003000075a7 */ /* 0x00446400080011ff */
[----:B-1----:R-:W-:Y:S05]  /*9d60*/  @!P0 NANOSLEEP.SYNCS 0x989680 ;  /* 0x009896800000895d */ /* 0x002fea0003900000 */
[----:B------:R-:W1:Y:S02]  /*9d70*/  @!P0 SYNCS.PHASECHK.TRANS64 P0, [R0+URZ+0x380], R3 ;  /* 0x00038003000085a7 */ /* 0x000e6400080010ff */
[----:B-1----:R-:W-:Y:S05]  /*9d80*/  @!P0 BRA `(.L_x_128) ;  /* 0xfffffffc00f08947 */ /* 0x002fea000383ffff */
[----:B------:R-:W-:Y:S05]  /*9d90*/  BRA `(.L_x_277) ;  /* 0xffffffc800d47947 */ /* 0x000fea000383ffff */
.L_x_139:
[----:B-1----:R-:W-:Y:S04]  /*9da0*/  MOV R0, UR43 ;  /* 0x0000002b00007c02 */ /* 0x002fe80008000f00 */
[----:B------:R1:W2:Y:S03]  /*9db0*/  SYNCS.PHASECHK.TRANS64.TRYWAIT P1, [R0+URZ+0x360], R3 ;  /* 0x00036003000075a7 */ /* 0x0002a600080211ff */
[----:B--2---:R-:W-:Y:S05]  /*9dc0*/  @!P1 NANOSLEEP.SYNCS 0x989680 ;  /* 0x009896800000995d */ /* 0x004fea0003900000 */
[----:B------:R-:W2:Y:S02]  /*9dd0*/  @!P1 SYNCS.PHASECHK.TRANS64 P1, [R0+URZ+0x360], R3 ;  /* 0x00036003000095a7 */ /* 0x000ea400080210ff */
[----:B--2---:R-:W-:Y:S05]  /*9de0*/  @!P1 BRA `(.L_x_139) ;  /* 0xfffffffc00ec9947 */ /* 0x004fea000383ffff */
[----:B------:R-:W-:Y:S05]  /*9df0*/  BRA `(.L_x_138) ;  /* 0xffffffd400c87947 */ /* 0x000fea000383ffff */
.L_x_141:
[----:B-1----:R1:W4:Y:S02]  /*9e00*/  SYNCS.PHASECHK.TRANS64.TRYWAIT P1, [R92+URZ+0x3a0], R7 ;  /* 0x0003a0075c0075a7 */ /* 0x00232400080211ff */
[----:B----4-:R-:W-:Y:S05]  /*9e10*/  @!P1 NANOSLEEP.SYNCS 0x989680 ;  /* 0x009896800000995d */ /* 0x010fea0003900000 */
[----:B------:R-:W4:Y:S02]  /*9e20*/  @!P1 SYNCS.PHASECHK.TRANS64 P1, [R92+URZ+0x3a0], R7 ;  /* 0x0003a0075c0095a7 */ /* 0x000f2400080210ff */
[----:B----4-:R-:W-:Y:S05]  /*9e30*/  @!P1 BRA `(.L_x_141) ;  /* 0xfffffffc00f09947 */ /* 0x010fea000383ffff */
[----:B------:R-:W-:Y:S05]  /*9e40*/  BRA `(.L_x_140) ;  /* 0xffffffd800047947 */ /* 0x000fea000383ffff */
        .weak           $__internal_0_$__cuda_sm10x_tcgen05_guardrail_trap_col_being_dealloced_not_returned_by_alloc
        .type           $__internal_0_$__cuda_sm10x_tcgen05_guardrail_trap_col_being_dealloced_not_returned_by_alloc,@function
        .size           $__internal_0_$__cuda_sm10x_tcgen05_guardrail_trap_col_being_dealloced_not_returned_by_alloc,($__internal_1_$__cuda_sm10x_tcgen05_guardrail_trap_phase_invalid_during_alloc - $__internal_0_$__cuda_sm10x_tcgen05_guardrail_trap_col_being_dealloced_not_returned_by_alloc)
$__internal_0_$__cuda_sm10x_tcgen05_guardrail_trap_col_being_dealloced_not_returned_by_alloc:
[----:B------:R-:W-:Y:S05]  /*9e50*/  BPT.TRAP 0x1 ;  /* 0x000000040000795c */ /* 0x000fea0000300000 */
[----:B------:R-:W-:-:S04]  /*9e60*/  HFMA2 R3, -RZ, RZ, 0, 0 ;  /* 0x00000000ff037431 */ /* 0x000fc800000001ff */
[----:B------:R-:W-:Y:S05]  /*9e70*/  RET.REL.NODEC R2 `(_ZN7cutlass13device_kernelINS_4gemm6kernel13GemmUniversalIN4cute5tupleIJiiiiEEENS1_10collective13CollectiveMmaINS1_35MainloopSm100TmaUmmaWarpSpecializedILi54ELi2ELi4ENS5_IJNS4_1CILi1EEESB_SB_EEEEENS5_IJNSA_ILi64EEESE_NSA_ILi32EEEEEEaNS5_IJlSB_lEEEaSH_NS4_8TiledMMAINS4_8MMA_AtomIJNS4_15SM100_MMA_S8_SSIaaiLi64ELi64ELNS4_4UMMA5MajorE0ELSM_0ELNSL_8SaturateE0EEEEEENS4_6LayoutISC_NS5_IJNSA_ILi0EEESR_SR_EEEEENS5_IJNS4_10UnderscoreESU_SU_EEEEENS4_13SM90_TMA_LOADENS4_14ComposedLayoutINS4_7SwizzleILi1ELi4ELi3EEENS4_18smem_ptr_flag_bitsILi8EEENSQ_INS5_IJNSA_ILi8EEESF_EEENS5_IJSF_SB_EEEEEEEvNS4_8identityESX_S17_vS18_EENS_8epilogue10collective18CollectiveEpilogueINS1A_23Sm100TmaWarpSpecializedILi1ELi1ELi32ELb0ELb0EEEJSG_NS5_IJNSQ_ISE_SB_EES1F_EEEaSH_aSH_NS1A_6fusion15FusionCallbacksIS1E_NS1H_17LinearCombinationIaiaiLNS_15FloatRoundStyleE2EEESG_S1G_JEEENS4_5SM1004TMEM4LOAD26SM100_TMEM_LOAD_16dp32b32xESX_NSY_INSZ_ILi2ELi4ELi3EEES12_NSQ_INS5_IJS13_SE_EEENS5_IJSE_SB_EEEEEEENS4_39AutoVectorizingCopyWithAssumedAlignmentILi128EEENS4_14SM90_TMA_STOREES1V_S1X_S1X_EEEvvEEEEvNT_6ParamsE) ;  /* 0xffffff6002607950 */ /* 0x000fea0003c3ffff */
        .weak           $__internal_1_$__cuda_sm10x_tcgen05_guardrail_trap_phase_invalid_during_alloc
        .type           $__internal_1_$__cuda_sm10x_tcgen05_guardrail_trap_phase_invalid_during_alloc,@function
        .size           $__internal_1_$__cuda_sm10x_tcgen05_guardrail_trap_phase_invalid_during_alloc,($__internal_2_$__cuda_sm10x_tcgen05_guardrail_trap_unallocated_columns_being_dealloced - $__internal_1_$__cuda_sm10x_tcgen05_guardrail_trap_phase_invalid_during_alloc)
$__internal_1_$__cuda_sm10x_tcgen05_guardrail_trap_phase_invalid_during_alloc:
[----:B------:R-:W-:Y:S05]  /*9e80*/  BPT.TRAP 0x1 ;  /* 0x000000040000795c */ /* 0x000fea0000300000 */
[----:B------:R-:W-:-:S04]  /*9e90*/  MOV R3, 0x0 ;  /* 0x0000000000037802 */ /* 0x000fc80000000f00 */
[----:B------:R-:W-:Y:S05]  /*9ea0*/  RET.REL.NODEC R2 `(_ZN7cutlass13device_kernelINS_4gemm6kernel13GemmUniversalIN4cute5tupleIJiiiiEEENS1_10collective13CollectiveMmaINS1_35MainloopSm100TmaUmmaWarpSpecializedILi54ELi2ELi4ENS5_IJNS4_1CILi1EEESB_SB_EEEEENS5_IJNSA_ILi64EEESE_NSA_ILi32EEEEEEaNS5_IJlSB_lEEEaSH_NS4_8TiledMMAINS4_8MMA_AtomIJNS4_15SM100_MMA_S8_SSIaaiLi64ELi64ELNS4_4UMMA5MajorE0ELSM_0ELNSL_8SaturateE0EEEEEENS4_6LayoutISC_NS5_IJNSA_ILi0EEESR_SR_EEEEENS5_IJNS4_10UnderscoreESU_SU_EEEEENS4_13SM90_TMA_LOADENS4_14ComposedLayoutINS4_7SwizzleILi1ELi4ELi3EEENS4_18smem_ptr_flag_bitsILi8EEENSQ_INS5_IJNSA_ILi8EEESF_EEENS5_IJSF_SB_EEEEEEEvNS4_8identityESX_S17_vS18_EENS_8epilogue10collective18CollectiveEpilogueINS1A_23Sm100TmaWarpSpecializedILi1ELi1ELi32ELb0ELb0EEEJSG_NS5_IJNSQ_ISE_SB_EES1F_EEEaSH_aSH_NS1A_6fusion15FusionCallbacksIS1E_NS1H_17LinearCombinationIaiaiLNS_15FloatRoundStyleE2EEESG_S1G_JEEENS4_5SM1004TMEM4LOAD26SM100_TMEM_LOAD_16dp32b32xESX_NSY_INSZ_ILi2ELi4ELi3EEES12_NSQ_INS5_IJS13_SE_EEENS5_IJSE_SB_EEEEEEENS4_39AutoVectorizingCopyWithAssumedAlignmentILi128EEENS4_14SM90_TMA_STOREES1V_S1X_S1X_EEEvvEEEEvNT_6ParamsE) ;  /* 0xffffff6002547950 */ /* 0x000fea0003c3ffff */
        .weak           $__internal_2_$__cuda_sm10x_tcgen05_guardrail_trap_unallocated_columns_being_dealloced
        .type           $__internal_2_$__cuda_sm10x_tcgen05_guardrail_trap_unallocated_columns_being_dealloced,@function
        .size           $__internal_2_$__cuda_sm10x_tcgen05_guardrail_trap_unallocated_columns_being_dealloced,(.L_x_279 - $__internal_2_$__cuda_sm10x_tcgen05_guardrail_trap_unallocated_columns_being_dealloced)
$__internal_2_$__cuda_sm10x_tcgen05_guardrail_trap_unallocated_columns_being_dealloced:
[----:B------:R-:W-:Y:S05]  /*9eb0*/  BPT.TRAP 0x1 ;  /* 0x000000040000795c */ /* 0x000fea0000300000 */
[----:B------:R-:W-:-:S04]  /*9ec0*/  HFMA2 R3, -RZ, RZ, 0, 0 ;  /* 0x00000000ff037431 */ /* 0x000fc800000001ff */
[----:B------:R-:W-:Y:S05]  /*9ed0*/  RET.REL.NODEC R2 `(_ZN7cutlass13device_kernelINS_4gemm6kernel13GemmUniversalIN4cute5tupleIJiiiiEEENS1_10collective13CollectiveMmaINS1_35MainloopSm100TmaUmmaWarpSpecializedILi54ELi2ELi4ENS5_IJNS4_1CILi1EEESB_SB_EEEEENS5_IJNSA_ILi64EEESE_NSA_ILi32EEEEEEaNS5_IJlSB_lEEEaSH_NS4_8TiledMMAINS4_8MMA_AtomIJNS4_15SM100_MMA_S8_SSIaaiLi64ELi64ELNS4_4UMMA5MajorE0ELSM_0ELNSL_8SaturateE0EEEEEENS4_6LayoutISC_NS5_IJNSA_ILi0EEESR_SR_EEEEENS5_IJNS4_10UnderscoreESU_SU_EEEEENS4_13SM90_TMA_LOADENS4_14ComposedLayoutINS4_7SwizzleILi1ELi4ELi3EEENS4_18smem_ptr_flag_bitsILi8EEENSQ_INS5_IJNSA_ILi8EEESF_EEENS5_IJSF_SB_EEEEEEEvNS4_8identityESX_S17_vS18_EENS_8epilogue10collective18CollectiveEpilogueINS1A_23Sm100TmaWarpSpecializedILi1ELi1ELi32ELb0ELb0EEEJSG_NS5_IJNSQ_ISE_SB_EES1F_EEEaSH_aSH_NS1A_6fusion15FusionCallbacksIS1E_NS1H_17LinearCombinationIaiaiLNS_15FloatRoundStyleE2EEESG_S1G_JEEENS4_5SM1004TMEM4LOAD26SM100_TMEM_LOAD_16dp32b32xESX_NSY_INSZ_ILi2ELi4ELi3EEES12_NSQ_INS5_IJS13_SE_EEENS5_IJSE_SB_EEEEEEENS4_39AutoVectorizingCopyWithAssumedAlignmentILi128EEENS4_14SM90_TMA_STOREES1V_S1X_S1X_EEEvvEEEEvNT_6ParamsE) ;  /* 0xffffff6002487950 */ /* 0x000fea0003c3ffff */
.L_x_278:
[----:B------:R-:W-:-:S00]  /*9ee0*/  BRA `(.L_x_278) ;  /* 0xfffffffc00fc7947 */ /* 0x000fc0000383ffff */
[----:B------:R-:W-:-:S00]  /*9ef0*/  NOP ;  /* 0x0000000000007918 */ /* 0x000fc00000000000 */
        /* <DEDUP_REMOVED lines=8> */
.L_x_279:


//--------------------- .nv.global.init           --------------------------
	.section	.nv.global.init,"aw",@progbits
.nv.global.init:
	.type		$str$27,@object
	.size		$str$27,($str$28 - $str$27)
$str$27:
        /*0000*/ 	.byte	0x28, 0x61, 0x64, 0x64, 0x72, 0x65, 0x73, 0x73, 0x20, 0x26, 0x20, 0x6d, 0x61, 0x73, 0x6b, 0x29
        /*0010*/ 	.byte	0x20, 0x3d, 0x3d, 0x20, 0x30, 0x00
	.type		$str$28,@object
	.size		$str$28,($str$26 - $str$28)
$str$28:
        /*0016*/ 	.byte	0x2f, 0x74, 0x6d, 0x70, 0x2f, 0x63, 0x75, 0x74, 0x6c, 0x61, 0x73, 0x73, 0x5f, 0x73, 0x77, 0x65
        /*0026*/ 	.byte	0x65, 0x70, 0x5f, 0x73, 0x72, 0x63, 0x2f, 0x69, 0x6e, 0x63, 0x6c, 0x75, 0x64, 0x65, 0x2f, 0x63
        /*0036*/ 	.byte	0x75, 0x74, 0x65, 0x2f, 0x70, 0x6f, 0x69, 0x6e, 0x74, 0x65, 0x72, 0x5f, 0x66, 0x6c, 0x61, 0x67
        /*0046*/ 	.byte	0x67, 0x65, 0x64, 0x2e, 0x68, 0x70, 0x70, 0x00
	.type		$str$26,@object
	.size		$str$26,($str$25 - $str$26)
$str$26:
        /*004e*/ 	.byte	0x2f, 0x74, 0x6d, 0x70, 0x2f, 0x63, 0x75, 0x74, 0x6c, 0x61, 0x73, 0x73, 0x5f, 0x73, 0x77, 0x65
        /*005e*/ 	.byte	0x65, 0x70, 0x5f, 0x73, 0x72, 0x63, 0x2f, 0x69, 0x6e, 0x63, 0x6c, 0x75, 0x64, 0x65, 0x2f, 0x63
        /*006e*/ 	.byte	0x75, 0x74, 0x65, 0x2f, 0x61, 0x74, 0x6f, 0x6d, 0x2f, 0x63, 0x6f, 0x70, 0x79, 0x5f, 0x74, 0x72
        /*007e*/ 	.byte	0x61, 0x69, 0x74, 0x73, 0x5f, 0x73, 0x6d, 0x31, 0x30, 0x30, 0x2e, 0x68, 0x70, 0x70, 0x00
	.type		$str$25,@object
	.size		$str$25,(__unnamed_1 - $str$25)
$str$25:
        /*008d*/ 	.byte	0x28, 0x28, 0x75, 0x69, 0x6e, 0x74, 0x33, 0x32, 0x5f, 0x74, 0x28, 0x74, 0x68, 0x72, 0x65, 0x61
        /*009d*/ 	.byte	0x64, 0x49, 0x64, 0x78, 0x2e, 0x78, 0x29, 0x20, 0x2f, 0x20, 0x33, 0x32, 0x29, 0x20, 0x25, 0x20
        /*00ad*/ 	.byte	0x34, 0x29, 0x20, 0x3d, 0x3d, 0x20, 0x28, 0x28, 0x28, 0x74, 0x6d, 0x65, 0x6d, 0x5f, 0x61, 0x64
        /*00bd*/ 	.byte	0x64, 0x72, 0x20, 0x3e, 0x3e, 0x20, 0x31, 0x36, 0x29, 0x20, 0x2f, 0x20, 0x33, 0x32, 0x29, 0x20
        /*00cd*/ 	.byte	0x25, 0x20, 0x34, 0x29, 0x00
	.type		__unnamed_1,@object
	.size		__unnamed_1,(__unnamed_2 - __unnamed_1)
__unnamed_1:
        /*00d2*/ 	.byte	0x61, 0x75, 0x74, 0x6f, 0x20, 0x63, 0x75, 0x74, 0x65, 0x3a, 0x3a, 0x61, 0x73, 0x5f, 0x70, 0x6f
        /* <DEDUP_REMOVED lines=24> */
        /*0262*/ 	.byte	0x00
	.type		__unnamed_2,@object
	.size		__unnamed_2,(.L_2 - __unnamed_2)
__unnamed_2:
        /* <DEDUP_REMOVED lines=41> */
.L_2:


//--------------------- .nv.shared._ZN7cutlass13device_kernelINS_4gemm6kernel13GemmUniversalIN4cute5tupleIJiiiiEEENS1_10collective13CollectiveMmaINS1_35MainloopSm100TmaUmmaWarpSpecializedILi54ELi2ELi4ENS5_IJNS4_1CILi1EEESB_SB_EEEEENS5_IJNSA_ILi64EEESE_NSA_ILi32EEEEEEaNS5_IJlSB_lEEEaSH_NS4_8TiledMMAINS4_8MMA_AtomIJNS4_15SM100_MMA_S8_SSIaaiLi64ELi64ELNS4_4UMMA5MajorE0ELSM_0ELNSL_8SaturateE0EEEEEENS4_6LayoutISC_NS5_IJNSA_ILi0EEESR_SR_EEEEENS5_IJNS4_10UnderscoreESU_SU_EEEEENS4_13SM90_TMA_LOADENS4_14ComposedLayoutINS4_7SwizzleILi1ELi4ELi3EEENS4_18smem_ptr_flag_bitsILi8EEENSQ_INS5_IJNSA_ILi8EEESF_EEENS5_IJSF_SB_EEEEEEEvNS4_8identityESX_S17_vS18_EENS_8epilogue10collective18CollectiveEpilogueINS1A_23Sm100TmaWarpSpecializedILi1ELi1ELi32ELb0ELb0EEEJSG_NS5_IJNSQ_ISE_SB_EES1F_EEEaSH_aSH_NS1A_6fusion15FusionCallbacksIS1E_NS1H_17LinearCombinationIaiaiLNS_15FloatRoundStyleE2EEESG_S1G_JEEENS4_5SM1004TMEM4LOAD26SM100_TMEM_LOAD_16dp32b32xESX_NSY_INSZ_ILi2ELi4ELi3EEES12_NSQ_INS5_IJS13_SE_EEENS5_IJSE_SB_EEEEEEENS4_39AutoVectorizingCopyWithAssumedAlignmentILi128EEENS4_14SM90_TMA_STOREES1V_S1X_S1X_EEEvvEEEEvNT_6ParamsE --------------------------
	.section	.nv.shared._ZN7cutlass13device_kernelINS_4gemm6kernel13GemmUniversalIN4cute5tupleIJiiiiEEENS1_10collective13CollectiveMmaINS1_35MainloopSm100TmaUmmaWarpSpecializedILi54ELi2ELi4ENS5_IJNS4_1CILi1EEESB_SB_EEEEENS5_IJNSA_ILi64EEESE_NSA_ILi32EEEEEEaNS5_IJlSB_lEEEaSH_NS4_8TiledMMAINS4_8MMA_AtomIJNS4_15SM100_MMA_S8_SSIaaiLi64ELi64ELNS4_4UMMA5MajorE0ELSM_0ELNSL_8SaturateE0EEEEEENS4_6LayoutISC_NS5_IJNSA_ILi0EEESR_SR_EEEEENS5_IJNS4_10UnderscoreESU_SU_EEEEENS4_13SM90_TMA_LOADENS4_14ComposedLayoutINS4_7SwizzleILi1ELi4ELi3EEENS4_18smem_ptr_flag_bitsILi8EEENSQ_INS5_IJNSA_ILi8EEESF_EEENS5_IJSF_SB_EEEEEEEvNS4_8identityESX_S17_vS18_EENS_8epilogue10collective18CollectiveEpilogueINS1A_23Sm100TmaWarpSpecializedILi1ELi1ELi32ELb0ELb0EEEJSG_NS5_IJNSQ_ISE_SB_EES1F_EEEaSH_aSH_NS1A_6fusion15FusionCallbacksIS1E_NS1H_17LinearCombinationIaiaiLNS_15FloatRoundStyleE2EEESG_S1G_JEEENS4_5SM1004TMEM4LOAD26SM100_TMEM_LOAD_16dp32b32xESX_NSY_INSZ_ILi2ELi4ELi3EEES12_NSQ_INS5_IJS13_SE_EEENS5_IJSE_SB_EEEEEEENS4_39AutoVectorizingCopyWithAssumedAlignmentILi128EEENS4_14SM90_TMA_STOREES1V_S1X_S1X_EEEvvEEEEvNT_6ParamsE,"aw",@nobits
	.sectionflags	@""
	.align	16
	.zero		1024


//--------------------- .nv.shared.reserved.0     --------------------------
	.section	.nv.shared.reserved.0,"aw",@nobits
	.weak		__nv_reservedSMEM_offset_0_alias
	.size		__nv_reservedSMEM_offset_0_alias, 0, 64
	.other		__nv_reservedSMEM_offset_0_alias,@"STO_CUDA_RESERVED_SHARED STV_DEFAULT"
__nv_reservedSMEM_offset_0_alias:
	.zero		0
.nv.shared.reserved.0:
	.zero		64
	.weak		__nv_reservedSMEM_tcgen05_partition
	.type		__nv_reservedSMEM_tcgen05_partition,@object
	.size		__nv_reservedSMEM_tcgen05_partition,(.L_0 - __nv_reservedSMEM_tcgen05_partition)
__nv_reservedSMEM_tcgen05_partition:
	.zero		32
.L_0:


//--------------------- .nv.global                --------------------------
	.section	.nv.global,"aw",@nobits
.nv.global:
	.type		_ZN40_INTERNAL_1a5d70ed_4_k_cu_2299907c_360134cute1_E,@object
	.size		_ZN40_INTERNAL_1a5d70ed_4_k_cu_2299907c_360134cute1_E,(_ZN40_INTERNAL_1a5d70ed_4_k_cu_2299907c_360134cuda3std3__45__cpo6cbeginE - _ZN40_INTERNAL_1a5d70ed_4_k_cu_2299907c_360134cute1_E)
_ZN40_INTERNAL_1a5d70ed_4_k_cu_2299907c_360134cute1_E:
	.zero		1
	.type		_ZN40_INTERNAL_1a5d70ed_4_k_cu_2299907c_360134cuda3std3__45__cpo6cbeginE,@object
	.size		_ZN40_INTERNAL_1a5d70ed_4_k_cu_2299907c_360134cuda3std3__45__cpo6cbeginE,(_ZN40_INTERNAL_1a5d70ed_4_k_cu_2299907c_360134cuda3std3__48in_placeE - _ZN40_INTERNAL_1a5d70ed_4_k_cu_2299907c_360134cuda3std3__45__cpo6cbeginE)
_ZN40_INTERNAL_1a5d70ed_4_k_cu_2299907c_360134cuda3std3__45__cpo6cbeginE:
	.zero		1
	.type		_ZN40_INTERNAL_1a5d70ed_4_k_cu_2299907c_360134cuda3std3__48in_placeE,@object
	.size		_ZN40_INTERNAL_1a5d70ed_4_k_cu_2299907c_360134cuda3std3__48in_placeE,(_ZN40_INTERNAL_1a5d70ed_4_k_cu_2299907c_360134cuda3std6ranges3__45__cpo9iter_moveE - _ZN40_INTERNAL_1a5d70ed_4_k_cu_2299907c_360134cuda3std3__48in_placeE)
_ZN40_INTERNAL_1a5d70ed_4_k_cu_2299907c_360134cuda3std3__48in_placeE:
	.zero		1
	.type		_ZN40_INTERNAL_1a5d70ed_4_k_cu_2299907c_360134cuda3std6ranges3__45__cpo9iter_moveE,@object
	.size		_ZN40_INTERNAL_1a5d70ed_4_k_cu_2299907c_360134cuda3std6ranges3__45__cpo9iter_moveE,(_ZN40_INTERNAL_1a5d70ed_4_k_cu_2299907c_360134cuda3std3__45__cpo5beginE - _ZN40_INTERNAL_1a5d70ed_4_k_cu_2299907c_360134cuda3std6ranges3__45__cpo9iter_moveE)
_ZN40_INTERNAL_1a5d70ed_4_k_cu_2299907c_360134cuda3std6ranges3__45__cpo9iter_moveE:
	.zero		1
	.type		_ZN40_INTERNAL_1a5d70ed_4_k_cu_2299907c_360134cuda3std3__45__cpo5beginE,@object
	.size		_ZN40_INTERNAL_1a5d70ed_4_k_cu_2299907c_360134cuda3std3__45__cpo5beginE,(_ZN40_INTERNAL_1a5d70ed_4_k_cu_2299907c_360134cuda3std3__442_GLOBAL__N__1a5d70ed_4_k_cu_2299907c_360136ignoreE - _ZN40_INTERNAL_1a5d70ed_4_k_cu_2299907c_360134cuda3std3__45__cpo5beginE)
_ZN40_INTERNAL_1a5d70ed_4_k_cu_2299907c_360134cuda3std3__45__cpo5beginE:
	.zero		1
	.type		_ZN40_INTERNAL_1a5d70ed_4_k_cu_2299907c_360134cuda3std3__442_GLOBAL__N__1a5d70ed_4_k_cu_2299907c_360136ignoreE,@object
	.size		_ZN40_INTERNAL_1a5d70ed_4_k_cu_2299907c_360134cuda3std3__442_GLOBAL__N__1a5d70ed_4_k_cu_2299907c_360136ignoreE,(_ZN40_INTERNAL_1a5d70ed_4_k_cu_2299907c_360134cute7productE - _ZN40_INTERNAL_1a5d70ed_4_k_cu_2299907c_360134cuda3std3__442_GLOBAL__N__1a5d70ed_4_k_cu_2299907c_360136ignoreE)
_ZN40_INTERNAL_1a5d70ed_4_k_cu_2299907c_360134cuda3std3__442_GLOBAL__N__1a5d70ed_4_k_cu_2299907c_360136ignoreE:
	.zero		1
	.type		_ZN40_INTERNAL_1a5d70ed_4_k_cu_2299907c_360134cute7productE,@object
	.size		_ZN40_INTERNAL_1a5d70ed_4_k_cu_2299907c_360134cute7productE,(_ZN40_INTERNAL_1a5d70ed_4_k_cu_2299907c_360134cuda3std3__45__cpo3endE - _ZN40_INTERNAL_1a5d70ed_4_k_cu_2299907c_360134cute7productE)
_ZN40_INTERNAL_1a5d70ed_4_k_cu_2299907c_360134cute7productE:
	.zero		1
	.type		_ZN40_INTERNAL_1a5d70ed_4_k_cu_2299907c_360134cuda3std3__45__cpo3endE,@object
	.size		_ZN40_INTERNAL_1a5d70ed_4_k_cu_2299907c_360134cuda3std3__45__cpo3endE,(_ZN40_INTERNAL_1a5d70ed_4_k_cu_2299907c_360134cuda3std3__419piecewise_constructE - _ZN40_INTERNAL_1a5d70ed_4_k_cu_2299907c_360134cuda3std3__45__cpo3endE)
_ZN40_INTERNAL_1a5d70ed_4_k_cu_2299907c_360134cuda3std3__45__cpo3endE:
	.zero		1
	.type		_ZN40_INTERNAL_1a5d70ed_4_k_cu_2299907c_360134cuda3std3__419piecewise_constructE,@object
	.size		_ZN40_INTERNAL_1a5d70ed_4_k_cu_2299907c_360134cuda3std3__419piecewise_constructE,(_ZN40_INTERNAL_1a5d70ed_4_k_cu_2299907c_360134cuda3std3__45__cpo4cendE - _ZN40_INTERNAL_1a5d70ed_4_k_cu_2299907c_360134cuda3std3__419piecewise_constructE)
_ZN40_INTERNAL_1a5d70ed_4_k_cu_2299907c_360134cuda3std3__419piecewise_constructE:
	.zero		1
	.type		_ZN40_INTERNAL_1a5d70ed_4_k_cu_2299907c_360134cuda3std3__45__cpo4cendE,@object
	.size		_ZN40_INTERNAL_1a5d70ed_4_k_cu_2299907c_360134cuda3std3__45__cpo4cendE,(_ZN40_INTERNAL_1a5d70ed_4_k_cu_2299907c_360134cuda3std6ranges3__45__cpo4swapE - _ZN40_INTERNAL_1a5d70ed_4_k_cu_2299907c_360134cuda3std3__45__cpo4cendE)
_ZN40_INTERNAL_1a5d70ed_4_k_cu_2299907c_360134cuda3std3__45__cpo4cendE:
	.zero		1
	.type		_ZN40_INTERNAL_1a5d70ed_4_k_cu_2299907c_360134cuda3std6ranges3__45__cpo4swapE,@object
	.size		_ZN40_INTERNAL_1a5d70ed_4_k_cu_2299907c_360134cuda3std6ranges3__45__cpo4swapE,(.L_10 - _ZN40_INTERNAL_1a5d70ed_4_k_cu_2299907c_360134cuda3std6ranges3__45__cpo4swapE)
_ZN40_INTERNAL_1a5d70ed_4_k_cu_2299907c_360134cuda3std6ranges3__45__cpo4swapE:
	.zero		1
.L_10:


//--------------------- .nv.constant0._ZN7cutlass13device_kernelINS_4gemm6kernel13GemmUniversalIN4cute5tupleIJiiiiEEENS1_10collective13CollectiveMmaINS1_35MainloopSm100TmaUmmaWarpSpecializedILi54ELi2ELi4ENS5_IJNS4_1CILi1EEESB_SB_EEEEENS5_IJNSA_ILi64EEESE_NSA_ILi32EEEEEEaNS5_IJlSB_lEEEaSH_NS4_8TiledMMAINS4_8MMA_AtomIJNS4_15SM100_MMA_S8_SSIaaiLi64ELi64ELNS4_4UMMA5MajorE0ELSM_0ELNSL_8SaturateE0EEEEEENS4_6LayoutISC_NS5_IJNSA_ILi0EEESR_SR_EEEEENS5_IJNS4_10UnderscoreESU_SU_EEEEENS4_13SM90_TMA_LOADENS4_14ComposedLayoutINS4_7SwizzleILi1ELi4ELi3EEENS4_18smem_ptr_flag_bitsILi8EEENSQ_INS5_IJNSA_ILi8EEESF_EEENS5_IJSF_SB_EEEEEEEvNS4_8identityESX_S17_vS18_EENS_8epilogue10collective18CollectiveEpilogueINS1A_23Sm100TmaWarpSpecializedILi1ELi1ELi32ELb0ELb0EEEJSG_NS5_IJNSQ_ISE_SB_EES1F_EEEaSH_aSH_NS1A_6fusion15FusionCallbacksIS1E_NS1H_17LinearCombinationIaiaiLNS_15FloatRoundStyleE2EEESG_S1G_JEEENS4_5SM1004TMEM4LOAD26SM100_TMEM_LOAD_16dp32b32xESX_NSY_INSZ_ILi2ELi4ELi3EEES12_NSQ_INS5_IJS13_SE_EEENS5_IJSE_SB_EEEEEEENS4_39AutoVectorizingCopyWithAssumedAlignmentILi128EEENS4_14SM90_TMA_STOREES1V_S1X_S1X_EEEvvEEEEvNT_6ParamsE --------------------------
	.section	.nv.constant0._ZN7cutlass13device_kernelINS_4gemm6kernel13GemmUniversalIN4cute5tupleIJiiiiEEENS1_10collective13CollectiveMmaINS1_35MainloopSm100TmaUmmaWarpSpecializedILi54ELi2ELi4ENS5_IJNS4_1CILi1EEESB_SB_EEEEENS5_IJNSA_ILi64EEESE_NSA_ILi32EEEEEEaNS5_IJlSB_lEEEaSH_NS4_8TiledMMAINS4_8MMA_AtomIJNS4_15SM100_MMA_S8_SSIaaiLi64ELi64ELNS4_4UMMA5MajorE0ELSM_0ELNSL_8SaturateE0EEEEEENS4_6LayoutISC_NS5_IJNSA_ILi0EEESR_SR_EEEEENS5_IJNS4_10UnderscoreESU_SU_EEEEENS4_13SM90_TMA_LOADENS4_14ComposedLayoutINS4_7SwizzleILi1ELi4ELi3EEENS4_18smem_ptr_flag_bitsILi8EEENSQ_INS5_IJNSA_ILi8EEESF_EEENS5_IJSF_SB_EEEEEEEvNS4_8identityESX_S17_vS18_EENS_8epilogue10collective18CollectiveEpilogueINS1A_23Sm100TmaWarpSpecializedILi1ELi1ELi32ELb0ELb0EEEJSG_NS5_IJNSQ_ISE_SB_EES1F_EEEaSH_aSH_NS1A_6fusion15FusionCallbacksIS1E_NS1H_17LinearCombinationIaiaiLNS_15FloatRoundStyleE2EEESG_S1G_JEEENS4_5SM1004TMEM4LOAD26SM100_TMEM_LOAD_16dp32b32xESX_NSY_INSZ_ILi2ELi4ELi3EEES12_NSQ_INS5_IJS13_SE_EEENS5_IJSE_SB_EEEEEEENS4_39AutoVectorizingCopyWithAssumedAlignmentILi128EEENS4_14SM90_TMA_STOREES1V_S1X_S1X_EEEvvEEEEvNT_6ParamsE,"a",@progbits
	.sectionflags	@""
	.align	4
.nv.constant0._ZN7cutlass13device_kernelINS_4gemm6kernel13GemmUniversalIN4cute5tupleIJiiiiEEENS1_10collective13CollectiveMmaINS1_35MainloopSm100TmaUmmaWarpSpecializedILi54ELi2ELi4ENS5_IJNS4_1CILi1EEESB_SB_EEEEENS5_IJNSA_ILi64EEESE_NSA_ILi32EEEEEEaNS5_IJlSB_lEEEaSH_NS4_8TiledMMAINS4_8MMA_AtomIJNS4_15SM100_MMA_S8_SSIaaiLi64ELi64ELNS4_4UMMA5MajorE0ELSM_0ELNSL_8SaturateE0EEEEEENS4_6LayoutISC_NS5_IJNSA_ILi0EEESR_SR_EEEEENS5_IJNS4_10UnderscoreESU_SU_EEEEENS4_13SM90_TMA_LOADENS4_14ComposedLayoutINS4_7SwizzleILi1ELi4ELi3EEENS4_18smem_ptr_flag_bitsILi8EEENSQ_INS5_IJNSA_ILi8EEESF_EEENS5_IJSF_SB_EEEEEEEvNS4_8identityESX_S17_vS18_EENS_8epilogue10collective18CollectiveEpilogueINS1A_23Sm100TmaWarpSpecializedILi1ELi1ELi32ELb0ELb0EEEJSG_NS5_IJNSQ_ISE_SB_EES1F_EEEaSH_aSH_NS1A_6fusion15FusionCallbacksIS1E_NS1H_17LinearCombinationIaiaiLNS_15FloatRoundStyleE2EEESG_S1G_JEEENS4_5SM1004TMEM4LOAD26SM100_TMEM_LOAD_16dp32b32xESX_NSY_INSZ_ILi2ELi4ELi3EEES12_NSQ_INS5_IJS13_SE_EEENS5_IJSE_SB_EEEEEEENS4_39AutoVectorizingCopyWithAssumedAlignmentILi128EEENS4_14SM90_TMA_STOREES1V_S1X_S1X_EEEvvEEEEvNT_6ParamsE:
	.zero		2944


//--------------------- SYMBOLS --------------------------

	.type		.nv.reservedSmem.offset0,@object
	.size		.nv.reservedSmem.offset0,0x4
	.type		.nv.reservedSmem.cap,@object
	.size		.nv.reservedSmem.cap,0x4
	.type		__assertfail,@function
